//
// Generated by NVIDIA NVVM Compiler
//
// Compiler Build ID: CL-36424714
// Cuda compilation tools, release 13.0, V13.0.88
// Based on NVVM 20.0.0
//

.version 9.0
.target sm_100
.address_size 64

	// .globl	_Z9CudaPatchiPdiiS_
.func  (.param .b64 func_retval0) __internal_accurate_pow
()
;

.visible .entry _Z9CudaPatchiPdiiS_(
	.param .u32 _Z9CudaPatchiPdiiS__param_0,
	.param .u64 .ptr .align 1 _Z9CudaPatchiPdiiS__param_1,
	.param .u32 _Z9CudaPatchiPdiiS__param_2,
	.param .u32 _Z9CudaPatchiPdiiS__param_3,
	.param .u64 .ptr .align 1 _Z9CudaPatchiPdiiS__param_4
)
{
	.reg .pred 	%p<41>;
	.reg .b32 	%r<96>;
	.reg .b64 	%rd<29>;
	.reg .b64 	%fd<8>;

	ld.param.u32 	%r33, [_Z9CudaPatchiPdiiS__param_0];
	ld.param.u64 	%rd6, [_Z9CudaPatchiPdiiS__param_1];
	ld.param.u32 	%r31, [_Z9CudaPatchiPdiiS__param_2];
	ld.param.u32 	%r32, [_Z9CudaPatchiPdiiS__param_3];
	ld.param.u64 	%rd7, [_Z9CudaPatchiPdiiS__param_4];
	cvta.to.global.u64 	%rd1, %rd7;
	cvta.to.global.u64 	%rd2, %rd6;
	mov.u32 	%r1, %tid.x;
	mov.u32 	%r34, %ntid.x;
	mov.u32 	%r35, %ctaid.x;
	mad.lo.s32 	%r36, %r34, %r35, %r1;
	mul.lo.s32 	%r37, %r33, %r33;
	mul.lo.s32 	%r38, %r37, %r36;
	cvt.s64.s32 	%rd3, %r38;
	shr.u32 	%r39, %r33, 31;
	add.s32 	%r40, %r33, %r39;
	shr.s32 	%r4, %r40, 1;
	neg.s32 	%r2, %r4;
	sub.s32 	%r88, %r35, %r4;
	add.s32 	%r5, %r4, %r35;
	setp.gt.s32 	%p1, %r88, %r5;
	@%p1 bra 	$L__BB0_11;
	add.s32 	%r6, %r2, %r1;
	add.s32 	%r7, %r4, %r1;
	setp.lt.s32 	%p2, %r4, %r2;
	@%p2 bra 	$L__BB0_11;
	sub.s32 	%r42, %r7, %r6;
	add.s32 	%r43, %r42, 1;
	sub.s32 	%r8, %r4, %r2;
	and.b32  	%r9, %r43, 3;
	add.s32 	%r10, %r6, 1;
	abs.s32 	%r11, %r10;
	add.s32 	%r12, %r6, 2;
	abs.s32 	%r13, %r12;
	add.s32 	%r14, %r6, 3;
	add.s64 	%rd4, %rd1, 16;
	mov.b32 	%r89, 0;
	mov.u32 	%r95, %r89;
$L__BB0_3:
	setp.eq.s32 	%p3, %r9, 0;
	abs.s32 	%r17, %r88;
	mov.u32 	%r90, %r6;
	@%p3 bra 	$L__BB0_7;
	setp.lt.s32 	%p4, %r88, %r31;
	setp.eq.s32 	%p5, %r9, 1;
	setp.lt.s32 	%p6, %r6, %r32;
	or.b32  	%r45, %r6, %r88;
	setp.gt.s32 	%p7, %r45, -1;
	and.pred  	%p8, %p6, %p4;
	and.pred  	%p9, %p8, %p7;
	selp.b32 	%r46, %r6, %r17, %p9;
	abs.s32 	%r47, %r6;
	selp.b32 	%r48, %r88, %r47, %p9;
	selp.b32 	%r49, %r31, %r32, %p9;
	mad.lo.s32 	%r50, %r48, %r49, %r46;
	mul.wide.s32 	%rd8, %r50, 8;
	add.s64 	%rd9, %rd2, %rd8;
	ld.global.f64 	%fd1, [%rd9];
	cvt.s64.s32 	%rd10, %r89;
	add.s64 	%rd11, %rd10, %rd3;
	shl.b64 	%rd12, %rd11, 3;
	add.s64 	%rd5, %rd1, %rd12;
	st.global.f64 	[%rd5], %fd1;
	add.s32 	%r95, %r89, 1;
	mov.u32 	%r90, %r10;
	@%p5 bra 	$L__BB0_7;
	setp.eq.s32 	%p11, %r9, 2;
	setp.lt.s32 	%p12, %r10, %r32;
	or.b32  	%r51, %r10, %r88;
	setp.gt.s32 	%p13, %r51, -1;
	and.pred  	%p14, %p12, %p4;
	and.pred  	%p15, %p14, %p13;
	selp.b32 	%r52, %r10, %r17, %p15;
	selp.b32 	%r53, %r88, %r11, %p15;
	selp.b32 	%r54, %r31, %r32, %p15;
	mad.lo.s32 	%r55, %r53, %r54, %r52;
	mul.wide.s32 	%rd13, %r55, 8;
	add.s64 	%rd14, %rd2, %rd13;
	ld.global.f64 	%fd2, [%rd14];
	st.global.f64 	[%rd5+8], %fd2;
	add.s32 	%r95, %r89, 2;
	mov.u32 	%r90, %r12;
	@%p11 bra 	$L__BB0_7;
	setp.lt.s32 	%p17, %r12, %r32;
	or.b32  	%r56, %r12, %r88;
	setp.gt.s32 	%p18, %r56, -1;
	and.pred  	%p19, %p17, %p4;
	and.pred  	%p20, %p19, %p18;
	selp.b32 	%r57, %r12, %r17, %p20;
	selp.b32 	%r58, %r88, %r13, %p20;
	selp.b32 	%r59, %r31, %r32, %p20;
	mad.lo.s32 	%r60, %r58, %r59, %r57;
	mul.wide.s32 	%rd15, %r60, 8;
	add.s64 	%rd16, %rd2, %rd15;
	ld.global.f64 	%fd3, [%rd16];
	st.global.f64 	[%rd5+16], %fd3;
	add.s32 	%r95, %r89, 3;
	mov.u32 	%r90, %r14;
$L__BB0_7:
	setp.lt.u32 	%p21, %r8, 3;
	@%p21 bra 	$L__BB0_10;
	add.s32 	%r93, %r90, 1;
$L__BB0_9:
	setp.lt.s32 	%p22, %r88, %r31;
	add.s32 	%r61, %r93, -1;
	cvt.s64.s32 	%rd17, %r95;
	add.s64 	%rd18, %rd3, %rd17;
	shl.b64 	%rd19, %rd18, 3;
	add.s64 	%rd20, %rd4, %rd19;
	or.b32  	%r62, %r61, %r88;
	setp.gt.s32 	%p23, %r62, -1;
	setp.lt.s32 	%p24, %r61, %r32;
	and.pred  	%p25, %p24, %p22;
	and.pred  	%p26, %p25, %p23;
	abs.s32 	%r63, %r61;
	selp.b32 	%r64, %r61, %r17, %p26;
	selp.b32 	%r65, %r88, %r63, %p26;
	selp.b32 	%r66, %r31, %r32, %p26;
	mad.lo.s32 	%r67, %r65, %r66, %r64;
	mul.wide.s32 	%rd21, %r67, 8;
	add.s64 	%rd22, %rd2, %rd21;
	ld.global.f64 	%fd4, [%rd22];
	st.global.f64 	[%rd20+-16], %fd4;
	add.s32 	%r68, %r93, 2;
	or.b32  	%r69, %r93, %r88;
	setp.gt.s32 	%p27, %r69, -1;
	setp.lt.s32 	%p28, %r93, %r32;
	and.pred  	%p29, %p28, %p22;
	and.pred  	%p30, %p29, %p27;
	abs.s32 	%r70, %r93;
	selp.b32 	%r71, %r93, %r17, %p30;
	selp.b32 	%r72, %r88, %r70, %p30;
	selp.b32 	%r73, %r31, %r32, %p30;
	mad.lo.s32 	%r74, %r72, %r73, %r71;
	mul.wide.s32 	%rd23, %r74, 8;
	add.s64 	%rd24, %rd2, %rd23;
	ld.global.f64 	%fd5, [%rd24];
	st.global.f64 	[%rd20+-8], %fd5;
	add.s32 	%r75, %r93, 1;
	or.b32  	%r76, %r75, %r88;
	setp.gt.s32 	%p31, %r76, -1;
	setp.lt.s32 	%p32, %r75, %r32;
	and.pred  	%p33, %p32, %p22;
	and.pred  	%p34, %p33, %p31;
	abs.s32 	%r77, %r75;
	selp.b32 	%r78, %r75, %r17, %p34;
	selp.b32 	%r79, %r88, %r77, %p34;
	selp.b32 	%r80, %r31, %r32, %p34;
	mad.lo.s32 	%r81, %r79, %r80, %r78;
	mul.wide.s32 	%rd25, %r81, 8;
	add.s64 	%rd26, %rd2, %rd25;
	ld.global.f64 	%fd6, [%rd26];
	st.global.f64 	[%rd20], %fd6;
	or.b32  	%r82, %r68, %r88;
	setp.gt.s32 	%p35, %r82, -1;
	setp.lt.s32 	%p36, %r68, %r32;
	and.pred  	%p37, %p36, %p22;
	and.pred  	%p38, %p37, %p35;
	abs.s32 	%r83, %r68;
	selp.b32 	%r84, %r68, %r17, %p38;
	selp.b32 	%r85, %r88, %r83, %p38;
	selp.b32 	%r86, %r31, %r32, %p38;
	mad.lo.s32 	%r87, %r85, %r86, %r84;
	mul.wide.s32 	%rd27, %r87, 8;
	add.s64 	%rd28, %rd2, %rd27;
	ld.global.f64 	%fd7, [%rd28];
	st.global.f64 	[%rd20+8], %fd7;
	add.s32 	%r95, %r95, 4;
	add.s32 	%r93, %r93, 4;
	setp.ne.s32 	%p39, %r68, %r7;
	@%p39 bra 	$L__BB0_9;
$L__BB0_10:
	add.s32 	%r30, %r88, 1;
	setp.ne.s32 	%p40, %r88, %r5;
	mov.u32 	%r88, %r30;
	mov.u32 	%r89, %r95;
	@%p40 bra 	$L__BB0_3;
$L__BB0_11:
	ret;

}
	// .globl	_Z13nonLocalMeansPdS_iiS_iS_
.visible .entry _Z13nonLocalMeansPdS_iiS_iS_(
	.param .u64 .ptr .align 1 _Z13nonLocalMeansPdS_iiS_iS__param_0,
	.param .u64 .ptr .align 1 _Z13nonLocalMeansPdS_iiS_iS__param_1,
	.param .u32 _Z13nonLocalMeansPdS_iiS_iS__param_2,
	.param .u32 _Z13nonLocalMeansPdS_iiS_iS__param_3,
	.param .u64 .ptr .align 1 _Z13nonLocalMeansPdS_iiS_iS__param_4,
	.param .u32 _Z13nonLocalMeansPdS_iiS_iS__param_5,
	.param .u64 .ptr .align 1 _Z13nonLocalMeansPdS_iiS_iS__param_6
)
{
	.reg .pred 	%p<24>;
	.reg .b32 	%r<94>;
	.reg .b32 	%f<7>;
	.reg .b64 	%rd<53>;
	.reg .b64 	%fd<220>;

	ld.param.u64 	%rd17, [_Z13nonLocalMeansPdS_iiS_iS__param_1];
	ld.param.u32 	%r29, [_Z13nonLocalMeansPdS_iiS_iS__param_2];
	ld.param.u32 	%r30, [_Z13nonLocalMeansPdS_iiS_iS__param_3];
	ld.param.u64 	%rd18, [_Z13nonLocalMeansPdS_iiS_iS__param_4];
	ld.param.u32 	%r28, [_Z13nonLocalMeansPdS_iiS_iS__param_5];
	ld.param.u64 	%rd19, [_Z13nonLocalMeansPdS_iiS_iS__param_6];
	cvta.to.global.u64 	%rd1, %rd19;
	cvta.to.global.u64 	%rd2, %rd18;
	cvta.to.global.u64 	%rd3, %rd17;
	mov.u32 	%r31, %tid.x;
	mov.u32 	%r32, %ntid.x;
	mov.u32 	%r33, %ctaid.x;
	mad.lo.s32 	%r1, %r32, %r33, %r31;
	mul.lo.s32 	%r2, %r28, %r28;
	mul.lo.s32 	%r3, %r2, %r1;
	mul.lo.s32 	%r4, %r30, %r29;
	setp.lt.s32 	%p1, %r4, 1;
	mov.f64 	%fd219, 0d7FF8000000000000;
	@%p1 bra 	$L__BB1_25;
	setp.ne.s32 	%p2, %r28, 0;
	mov.f64 	%fd43, 0d3FA999999999999A;
	{
	.reg .b32 %temp; 
	mov.b64 	{%temp, %r34}, %fd43;
	}
	mov.f64 	%fd44, 0d4000000000000000;
	{
	.reg .b32 %temp; 
	mov.b64 	{%temp, %r35}, %fd44;
	}
	and.b32  	%r37, %r35, 2146435072;
	setp.eq.s32 	%p3, %r37, 1062207488;
	{ // callseq 0, 0
	.param .b64 retval0;
	call.uni (retval0), 
	__internal_accurate_pow, 
	(
	);
	ld.param.f64 	%fd45, [retval0];
	} // callseq 0
	setp.lt.s32 	%p4, %r34, 0;
	neg.f64 	%fd47, %fd45;
	selp.f64 	%fd48, %fd47, %fd45, %p3;
	selp.f64 	%fd1, %fd48, %fd45, %p4;
	@%p2 bra 	$L__BB1_11;
	setp.eq.s32 	%p14, %r4, 1;
	mov.f64 	%fd218, 0d0000000000000000;
	mov.b64 	%rd50, 0;
	mov.f64 	%fd217, %fd218;
	@%p14 bra 	$L__BB1_6;
	mov.f64 	%fd153, 0d8000000000000000;
	div.rn.f64 	%fd154, %fd153, %fd1;
	fma.rn.f64 	%fd155, %fd154, 0d3FF71547652B82FE, 0d4338000000000000;
	{
	.reg .b32 %temp; 
	mov.b64 	{%r58, %temp}, %fd155;
	}
	mov.f64 	%fd156, 0dC338000000000000;
	add.rn.f64 	%fd157, %fd155, %fd156;
	fma.rn.f64 	%fd158, %fd157, 0dBFE62E42FEFA39EF, %fd154;
	fma.rn.f64 	%fd159, %fd157, 0dBC7ABC9E3B39803F, %fd158;
	fma.rn.f64 	%fd160, %fd159, 0d3E5ADE1569CE2BDF, 0d3E928AF3FCA213EA;
	fma.rn.f64 	%fd161, %fd160, %fd159, 0d3EC71DEE62401315;
	fma.rn.f64 	%fd162, %fd161, %fd159, 0d3EFA01997C89EB71;
	fma.rn.f64 	%fd163, %fd162, %fd159, 0d3F2A01A014761F65;
	fma.rn.f64 	%fd164, %fd163, %fd159, 0d3F56C16C1852B7AF;
	fma.rn.f64 	%fd165, %fd164, %fd159, 0d3F81111111122322;
	fma.rn.f64 	%fd166, %fd165, %fd159, 0d3FA55555555502A1;
	fma.rn.f64 	%fd167, %fd166, %fd159, 0d3FC5555555555511;
	fma.rn.f64 	%fd168, %fd167, %fd159, 0d3FE000000000000B;
	fma.rn.f64 	%fd169, %fd168, %fd159, 0d3FF0000000000000;
	fma.rn.f64 	%fd170, %fd169, %fd159, 0d3FF0000000000000;
	{
	.reg .b32 %temp; 
	mov.b64 	{%r59, %temp}, %fd170;
	}
	{
	.reg .b32 %temp; 
	mov.b64 	{%temp, %r60}, %fd170;
	}
	shl.b32 	%r61, %r58, 20;
	add.s32 	%r62, %r61, %r60;
	mov.b64 	%fd2, {%r59, %r62};
	{
	.reg .b32 %temp; 
	mov.b64 	{%temp, %r63}, %fd154;
	}
	mov.b32 	%f5, %r63;
	abs.f32 	%f1, %f5;
	setp.lt.f64 	%p15, %fd154, 0d0000000000000000;
	add.f64 	%fd171, %fd154, 0d7FF0000000000000;
	selp.f64 	%fd3, 0d0000000000000000, %fd171, %p15;
	shr.u32 	%r64, %r58, 31;
	add.s32 	%r65, %r58, %r64;
	shr.s32 	%r66, %r65, 1;
	shl.b32 	%r67, %r66, 20;
	add.s32 	%r68, %r60, %r67;
	mov.b64 	%fd172, {%r59, %r68};
	sub.s32 	%r69, %r58, %r66;
	shl.b32 	%r70, %r69, 20;
	add.s32 	%r71, %r70, 1072693248;
	mov.b32 	%r72, 0;
	mov.b64 	%fd173, {%r72, %r71};
	mul.f64 	%fd4, %fd173, %fd172;
	and.b32  	%r73, %r4, 2147483646;
	neg.s32 	%r88, %r73;
	add.s64 	%rd49, %rd3, 8;
	mov.f64 	%fd218, 0d0000000000000000;
$L__BB1_4:
	setp.geu.f32 	%p16, %f1, 0f40874800;
	setp.lt.f32 	%p17, %f1, 0f4086232B;
	selp.f64 	%fd174, %fd3, %fd4, %p16;
	selp.f64 	%fd175, %fd2, %fd174, %p17;
	add.f64 	%fd176, %fd217, %fd175;
	ld.global.f64 	%fd177, [%rd49+-8];
	fma.rn.f64 	%fd178, %fd175, %fd177, %fd218;
	add.f64 	%fd217, %fd176, %fd175;
	ld.global.f64 	%fd179, [%rd49];
	fma.rn.f64 	%fd218, %fd175, %fd179, %fd178;
	add.s32 	%r88, %r88, 2;
	add.s64 	%rd49, %rd49, 16;
	setp.ne.s32 	%p18, %r88, 0;
	@%p18 bra 	$L__BB1_4;
	cvt.u64.u32 	%rd50, %r73;
$L__BB1_6:
	and.b32  	%r75, %r4, 1;
	setp.eq.b32 	%p19, %r75, 1;
	not.pred 	%p20, %p19;
	@%p20 bra 	$L__BB1_24;
	mov.f64 	%fd180, 0d8000000000000000;
	div.rn.f64 	%fd13, %fd180, %fd1;
	fma.rn.f64 	%fd181, %fd13, 0d3FF71547652B82FE, 0d4338000000000000;
	{
	.reg .b32 %temp; 
	mov.b64 	{%r8, %temp}, %fd181;
	}
	mov.f64 	%fd182, 0dC338000000000000;
	add.rn.f64 	%fd183, %fd181, %fd182;
	fma.rn.f64 	%fd184, %fd183, 0dBFE62E42FEFA39EF, %fd13;
	fma.rn.f64 	%fd185, %fd183, 0dBC7ABC9E3B39803F, %fd184;
	fma.rn.f64 	%fd186, %fd185, 0d3E5ADE1569CE2BDF, 0d3E928AF3FCA213EA;
	fma.rn.f64 	%fd187, %fd186, %fd185, 0d3EC71DEE62401315;
	fma.rn.f64 	%fd188, %fd187, %fd185, 0d3EFA01997C89EB71;
	fma.rn.f64 	%fd189, %fd188, %fd185, 0d3F2A01A014761F65;
	fma.rn.f64 	%fd190, %fd189, %fd185, 0d3F56C16C1852B7AF;
	fma.rn.f64 	%fd191, %fd190, %fd185, 0d3F81111111122322;
	fma.rn.f64 	%fd192, %fd191, %fd185, 0d3FA55555555502A1;
	fma.rn.f64 	%fd193, %fd192, %fd185, 0d3FC5555555555511;
	fma.rn.f64 	%fd194, %fd193, %fd185, 0d3FE000000000000B;
	fma.rn.f64 	%fd195, %fd194, %fd185, 0d3FF0000000000000;
	fma.rn.f64 	%fd196, %fd195, %fd185, 0d3FF0000000000000;
	{
	.reg .b32 %temp; 
	mov.b64 	{%r9, %temp}, %fd196;
	}
	{
	.reg .b32 %temp; 
	mov.b64 	{%temp, %r10}, %fd196;
	}
	shl.b32 	%r76, %r8, 20;
	add.s32 	%r77, %r76, %r10;
	mov.b64 	%fd207, {%r9, %r77};
	{
	.reg .b32 %temp; 
	mov.b64 	{%temp, %r78}, %fd13;
	}
	mov.b32 	%f6, %r78;
	abs.f32 	%f2, %f6;
	setp.lt.f32 	%p21, %f2, 0f4086232B;
	@%p21 bra 	$L__BB1_10;
	setp.lt.f64 	%p22, %fd13, 0d0000000000000000;
	add.f64 	%fd197, %fd13, 0d7FF0000000000000;
	selp.f64 	%fd207, 0d0000000000000000, %fd197, %p22;
	setp.geu.f32 	%p23, %f2, 0f40874800;
	@%p23 bra 	$L__BB1_10;
	shr.u32 	%r79, %r8, 31;
	add.s32 	%r80, %r8, %r79;
	shr.s32 	%r81, %r80, 1;
	shl.b32 	%r82, %r81, 20;
	add.s32 	%r83, %r10, %r82;
	mov.b64 	%fd198, {%r9, %r83};
	sub.s32 	%r84, %r8, %r81;
	shl.b32 	%r85, %r84, 20;
	add.s32 	%r86, %r85, 1072693248;
	mov.b32 	%r87, 0;
	mov.b64 	%fd199, {%r87, %r86};
	mul.f64 	%fd207, %fd199, %fd198;
$L__BB1_10:
	add.f64 	%fd217, %fd217, %fd207;
	shl.b64 	%rd43, %rd50, 3;
	add.s64 	%rd44, %rd3, %rd43;
	ld.global.f64 	%fd200, [%rd44];
	fma.rn.f64 	%fd218, %fd207, %fd200, %fd218;
	bra.uni 	$L__BB1_24;
$L__BB1_11:
	max.u32 	%r39, %r2, 1;
	and.b32  	%r11, %r39, 5;
	and.b32  	%r12, %r39, -8;
	and.b32  	%r13, %r39, 1;
	neg.s32 	%r14, %r12;
	add.s64 	%rd9, %rd2, 32;
	mov.f64 	%fd218, 0d0000000000000000;
	mov.b32 	%r89, 0;
	add.s64 	%rd10, %rd1, 32;
	mov.f64 	%fd217, %fd218;
$L__BB1_12:
	setp.lt.u32 	%p5, %r2, 8;
	mul.lo.s32 	%r16, %r89, %r2;
	mov.f64 	%fd211, 0d0000000000000000;
	mov.b32 	%r93, 0;
	@%p5 bra 	$L__BB1_15;
	mul.wide.u32 	%rd20, %r16, 8;
	add.s64 	%rd52, %rd9, %rd20;
	mov.f64 	%fd211, 0d0000000000000000;
	mov.u64 	%rd51, %rd10;
	mov.u32 	%r90, %r3;
	mov.u32 	%r91, %r14;
$L__BB1_14:
	.pragma "nounroll";
	mul.wide.s32 	%rd21, %r90, 8;
	add.s64 	%rd22, %rd9, %rd21;
	ld.global.f64 	%fd53, [%rd22+-32];
	ld.global.f64 	%fd54, [%rd52+-32];
	sub.f64 	%fd55, %fd53, %fd54;
	mul.f64 	%fd56, %fd55, %fd55;
	ld.global.f64 	%fd57, [%rd51+-32];
	fma.rn.f64 	%fd58, %fd57, %fd56, %fd211;
	ld.global.f64 	%fd59, [%rd22+-24];
	ld.global.f64 	%fd60, [%rd52+-24];
	sub.f64 	%fd61, %fd59, %fd60;
	mul.f64 	%fd62, %fd61, %fd61;
	ld.global.f64 	%fd63, [%rd51+-24];
	fma.rn.f64 	%fd64, %fd63, %fd62, %fd58;
	ld.global.f64 	%fd65, [%rd22+-16];
	ld.global.f64 	%fd66, [%rd52+-16];
	sub.f64 	%fd67, %fd65, %fd66;
	mul.f64 	%fd68, %fd67, %fd67;
	ld.global.f64 	%fd69, [%rd51+-16];
	fma.rn.f64 	%fd70, %fd69, %fd68, %fd64;
	ld.global.f64 	%fd71, [%rd22+-8];
	ld.global.f64 	%fd72, [%rd52+-8];
	sub.f64 	%fd73, %fd71, %fd72;
	mul.f64 	%fd74, %fd73, %fd73;
	ld.global.f64 	%fd75, [%rd51+-8];
	fma.rn.f64 	%fd76, %fd75, %fd74, %fd70;
	ld.global.f64 	%fd77, [%rd22];
	ld.global.f64 	%fd78, [%rd52];
	sub.f64 	%fd79, %fd77, %fd78;
	mul.f64 	%fd80, %fd79, %fd79;
	ld.global.f64 	%fd81, [%rd51];
	fma.rn.f64 	%fd82, %fd81, %fd80, %fd76;
	ld.global.f64 	%fd83, [%rd22+8];
	ld.global.f64 	%fd84, [%rd52+8];
	sub.f64 	%fd85, %fd83, %fd84;
	mul.f64 	%fd86, %fd85, %fd85;
	ld.global.f64 	%fd87, [%rd51+8];
	fma.rn.f64 	%fd88, %fd87, %fd86, %fd82;
	ld.global.f64 	%fd89, [%rd22+16];
	ld.global.f64 	%fd90, [%rd52+16];
	sub.f64 	%fd91, %fd89, %fd90;
	mul.f64 	%fd92, %fd91, %fd91;
	ld.global.f64 	%fd93, [%rd51+16];
	fma.rn.f64 	%fd94, %fd93, %fd92, %fd88;
	ld.global.f64 	%fd95, [%rd22+24];
	ld.global.f64 	%fd96, [%rd52+24];
	sub.f64 	%fd97, %fd95, %fd96;
	mul.f64 	%fd98, %fd97, %fd97;
	ld.global.f64 	%fd99, [%rd51+24];
	fma.rn.f64 	%fd211, %fd99, %fd98, %fd94;
	add.s32 	%r91, %r91, 8;
	add.s32 	%r90, %r90, 8;
	add.s64 	%rd52, %rd52, 64;
	add.s64 	%rd51, %rd51, 64;
	setp.ne.s32 	%p6, %r91, 0;
	mov.u32 	%r93, %r12;
	@%p6 bra 	$L__BB1_14;
$L__BB1_15:
	setp.eq.s32 	%p7, %r11, 0;
	@%p7 bra 	$L__BB1_20;
	add.s32 	%r41, %r11, -1;
	setp.lt.u32 	%p8, %r41, 3;
	@%p8 bra 	$L__BB1_18;
	add.s32 	%r42, %r93, %r3;
	mul.wide.s32 	%rd23, %r42, 8;
	add.s64 	%rd24, %rd2, %rd23;
	ld.global.f64 	%fd101, [%rd24];
	add.s32 	%r43, %r93, %r16;
	mul.wide.u32 	%rd25, %r43, 8;
	add.s64 	%rd26, %rd2, %rd25;
	ld.global.f64 	%fd102, [%rd26];
	sub.f64 	%fd103, %fd101, %fd102;
	mul.f64 	%fd104, %fd103, %fd103;
	cvt.u64.u32 	%rd27, %r93;
	mul.wide.u32 	%rd28, %r93, 8;
	add.s64 	%rd29, %rd1, %rd28;
	ld.global.f64 	%fd105, [%rd29];
	fma.rn.f64 	%fd106, %fd105, %fd104, %fd211;
	ld.global.f64 	%fd107, [%rd24+8];
	cvt.u64.u32 	%rd30, %r16;
	add.s64 	%rd31, %rd27, %rd30;
	shl.b64 	%rd32, %rd31, 3;
	add.s64 	%rd33, %rd2, %rd32;
	ld.global.f64 	%fd108, [%rd33+8];
	sub.f64 	%fd109, %fd107, %fd108;
	mul.f64 	%fd110, %fd109, %fd109;
	ld.global.f64 	%fd111, [%rd29+8];
	fma.rn.f64 	%fd112, %fd111, %fd110, %fd106;
	ld.global.f64 	%fd113, [%rd24+16];
	ld.global.f64 	%fd114, [%rd33+16];
	sub.f64 	%fd115, %fd113, %fd114;
	mul.f64 	%fd116, %fd115, %fd115;
	ld.global.f64 	%fd117, [%rd29+16];
	fma.rn.f64 	%fd118, %fd117, %fd116, %fd112;
	ld.global.f64 	%fd119, [%rd24+24];
	ld.global.f64 	%fd120, [%rd33+24];
	sub.f64 	%fd121, %fd119, %fd120;
	mul.f64 	%fd122, %fd121, %fd121;
	ld.global.f64 	%fd123, [%rd29+24];
	fma.rn.f64 	%fd211, %fd123, %fd122, %fd118;
	add.s32 	%r93, %r93, 4;
$L__BB1_18:
	setp.eq.s32 	%p9, %r13, 0;
	@%p9 bra 	$L__BB1_20;
	add.s32 	%r44, %r93, %r3;
	mul.wide.s32 	%rd34, %r44, 8;
	add.s64 	%rd35, %rd2, %rd34;
	ld.global.f64 	%fd124, [%rd35];
	add.s32 	%r45, %r93, %r16;
	mul.wide.u32 	%rd36, %r45, 8;
	add.s64 	%rd37, %rd2, %rd36;
	ld.global.f64 	%fd125, [%rd37];
	sub.f64 	%fd126, %fd124, %fd125;
	mul.f64 	%fd127, %fd126, %fd126;
	mul.wide.u32 	%rd38, %r93, 8;
	add.s64 	%rd39, %rd1, %rd38;
	ld.global.f64 	%fd128, [%rd39];
	fma.rn.f64 	%fd211, %fd128, %fd127, %fd211;
$L__BB1_20:
	neg.f64 	%fd129, %fd211;
	div.rn.f64 	%fd31, %fd129, %fd1;
	fma.rn.f64 	%fd130, %fd31, 0d3FF71547652B82FE, 0d4338000000000000;
	{
	.reg .b32 %temp; 
	mov.b64 	{%r24, %temp}, %fd130;
	}
	mov.f64 	%fd131, 0dC338000000000000;
	add.rn.f64 	%fd132, %fd130, %fd131;
	fma.rn.f64 	%fd133, %fd132, 0dBFE62E42FEFA39EF, %fd31;
	fma.rn.f64 	%fd134, %fd132, 0dBC7ABC9E3B39803F, %fd133;
	fma.rn.f64 	%fd135, %fd134, 0d3E5ADE1569CE2BDF, 0d3E928AF3FCA213EA;
	fma.rn.f64 	%fd136, %fd135, %fd134, 0d3EC71DEE62401315;
	fma.rn.f64 	%fd137, %fd136, %fd134, 0d3EFA01997C89EB71;
	fma.rn.f64 	%fd138, %fd137, %fd134, 0d3F2A01A014761F65;
	fma.rn.f64 	%fd139, %fd138, %fd134, 0d3F56C16C1852B7AF;
	fma.rn.f64 	%fd140, %fd139, %fd134, 0d3F81111111122322;
	fma.rn.f64 	%fd141, %fd140, %fd134, 0d3FA55555555502A1;
	fma.rn.f64 	%fd142, %fd141, %fd134, 0d3FC5555555555511;
	fma.rn.f64 	%fd143, %fd142, %fd134, 0d3FE000000000000B;
	fma.rn.f64 	%fd144, %fd143, %fd134, 0d3FF0000000000000;
	fma.rn.f64 	%fd145, %fd144, %fd134, 0d3FF0000000000000;
	{
	.reg .b32 %temp; 
	mov.b64 	{%r25, %temp}, %fd145;
	}
	{
	.reg .b32 %temp; 
	mov.b64 	{%temp, %r26}, %fd145;
	}
	shl.b32 	%r46, %r24, 20;
	add.s32 	%r47, %r46, %r26;
	mov.b64 	%fd216, {%r25, %r47};
	{
	.reg .b32 %temp; 
	mov.b64 	{%temp, %r48}, %fd31;
	}
	mov.b32 	%f4, %r48;
	abs.f32 	%f3, %f4;
	setp.lt.f32 	%p10, %f3, 0f4086232B;
	@%p10 bra 	$L__BB1_23;
	setp.lt.f64 	%p11, %fd31, 0d0000000000000000;
	add.f64 	%fd146, %fd31, 0d7FF0000000000000;
	selp.f64 	%fd216, 0d0000000000000000, %fd146, %p11;
	setp.geu.f32 	%p12, %f3, 0f40874800;
	@%p12 bra 	$L__BB1_23;
	shr.u32 	%r49, %r24, 31;
	add.s32 	%r50, %r24, %r49;
	shr.s32 	%r51, %r50, 1;
	shl.b32 	%r52, %r51, 20;
	add.s32 	%r53, %r26, %r52;
	mov.b64 	%fd147, {%r25, %r53};
	sub.s32 	%r54, %r24, %r51;
	shl.b32 	%r55, %r54, 20;
	add.s32 	%r56, %r55, 1072693248;
	mov.b32 	%r57, 0;
	mov.b64 	%fd148, {%r57, %r56};
	mul.f64 	%fd216, %fd148, %fd147;
$L__BB1_23:
	add.f64 	%fd217, %fd217, %fd216;
	mul.wide.u32 	%rd40, %r89, 8;
	add.s64 	%rd41, %rd3, %rd40;
	ld.global.f64 	%fd149, [%rd41];
	fma.rn.f64 	%fd218, %fd216, %fd149, %fd218;
	add.s32 	%r89, %r89, 1;
	setp.ne.s32 	%p13, %r89, %r4;
	@%p13 bra 	$L__BB1_12;
$L__BB1_24:
	div.rn.f64 	%fd219, %fd218, %fd217;
$L__BB1_25:
	ld.param.u64 	%rd48, [_Z13nonLocalMeansPdS_iiS_iS__param_0];
	cvta.to.global.u64 	%rd45, %rd48;
	mul.wide.s32 	%rd46, %r1, 8;
	add.s64 	%rd47, %rd45, %rd46;
	st.global.f64 	[%rd47], %fd219;
	ret;

}
.func  (.param .b64 func_retval0) __internal_accurate_pow()
{
	.reg .pred 	%p<8>;
	.reg .b32 	%r<46>;
	.reg .b32 	%f<3>;
	.reg .b64 	%fd<109>;

	mov.f64 	%fd10, 0d3FA999999999999A;
	{
	.reg .b32 %temp; 
	mov.b64 	{%temp, %r8}, %fd10;
	}
	{
	.reg .b32 %temp; 
	mov.b64 	{%r9, %temp}, %fd10;
	}
	shr.u32 	%r10, %r8, 20;
	setp.lt.u32 	%p1, %r8, 1048576;
	mov.f64 	%fd11, 0d430999999999999A;
	{
	.reg .b32 %temp; 
	mov.b64 	{%temp, %r11}, %fd11;
	}
	{
	.reg .b32 %temp; 
	mov.b64 	{%r12, %temp}, %fd11;
	}
	shr.u32 	%r13, %r11, 20;
	add.s32 	%r14, %r13, -54;
	selp.b32 	%r15, %r12, %r9, %p1;
	selp.b32 	%r16, %r11, %r8, %p1;
	selp.b32 	%r1, %r14, %r10, %p1;
	add.s32 	%r45, %r1, -1023;
	and.b32  	%r17, %r16, -2146435073;
	or.b32  	%r18, %r17, 1072693248;
	mov.b64 	%fd107, {%r15, %r18};
	setp.lt.u32 	%p2, %r18, 1073127583;
	@%p2 bra 	$L__BB2_2;
	{
	.reg .b32 %temp; 
	mov.b64 	{%r19, %temp}, %fd107;
	}
	{
	.reg .b32 %temp; 
	mov.b64 	{%temp, %r20}, %fd107;
	}
	add.s32 	%r21, %r20, -1048576;
	mov.b64 	%fd107, {%r19, %r21};
	add.s32 	%r45, %r1, -1022;
$L__BB2_2:
	add.f64 	%fd12, %fd107, 0dBFF0000000000000;
	add.f64 	%fd13, %fd107, 0d3FF0000000000000;
	rcp.approx.ftz.f64 	%fd14, %fd13;
	neg.f64 	%fd15, %fd13;
	fma.rn.f64 	%fd16, %fd15, %fd14, 0d3FF0000000000000;
	fma.rn.f64 	%fd17, %fd16, %fd16, %fd16;
	fma.rn.f64 	%fd18, %fd17, %fd14, %fd14;
	mul.f64 	%fd19, %fd12, %fd18;
	fma.rn.f64 	%fd20, %fd12, %fd18, %fd19;
	mul.f64 	%fd21, %fd20, %fd20;
	fma.rn.f64 	%fd22, %fd21, 0d3EB0F5FF7D2CAFE2, 0d3ED0F5D241AD3B5A;
	fma.rn.f64 	%fd23, %fd22, %fd21, 0d3EF3B20A75488A3F;
	fma.rn.f64 	%fd24, %fd23, %fd21, 0d3F1745CDE4FAECD5;
	fma.rn.f64 	%fd25, %fd24, %fd21, 0d3F3C71C7258A578B;
	fma.rn.f64 	%fd26, %fd25, %fd21, 0d3F6249249242B910;
	fma.rn.f64 	%fd27, %fd26, %fd21, 0d3F89999999999DFB;
	sub.f64 	%fd28, %fd12, %fd20;
	add.f64 	%fd29, %fd28, %fd28;
	neg.f64 	%fd30, %fd20;
	fma.rn.f64 	%fd31, %fd30, %fd12, %fd29;
	mul.f64 	%fd32, %fd18, %fd31;
	fma.rn.f64 	%fd33, %fd21, %fd27, 0d3FB5555555555555;
	mov.f64 	%fd34, 0d3FB5555555555555;
	sub.f64 	%fd35, %fd34, %fd33;
	fma.rn.f64 	%fd36, %fd21, %fd27, %fd35;
	add.f64 	%fd37, %fd36, 0dBC46A4CB00B9E7B0;
	add.f64 	%fd38, %fd33, %fd37;
	sub.f64 	%fd39, %fd33, %fd38;
	add.f64 	%fd40, %fd37, %fd39;
	mul.rn.f64 	%fd41, %fd20, %fd20;
	neg.f64 	%fd42, %fd41;
	fma.rn.f64 	%fd43, %fd20, %fd20, %fd42;
	{
	.reg .b32 %temp; 
	mov.b64 	{%r22, %temp}, %fd32;
	}
	{
	.reg .b32 %temp; 
	mov.b64 	{%temp, %r23}, %fd32;
	}
	add.s32 	%r24, %r23, 1048576;
	mov.b64 	%fd44, {%r22, %r24};
	fma.rn.f64 	%fd45, %fd20, %fd44, %fd43;
	mul.rn.f64 	%fd46, %fd41, %fd20;
	neg.f64 	%fd47, %fd46;
	fma.rn.f64 	%fd48, %fd41, %fd20, %fd47;
	fma.rn.f64 	%fd49, %fd41, %fd32, %fd48;
	fma.rn.f64 	%fd50, %fd45, %fd20, %fd49;
	mul.rn.f64 	%fd51, %fd38, %fd46;
	neg.f64 	%fd52, %fd51;
	fma.rn.f64 	%fd53, %fd38, %fd46, %fd52;
	fma.rn.f64 	%fd54, %fd38, %fd50, %fd53;
	fma.rn.f64 	%fd55, %fd40, %fd46, %fd54;
	add.f64 	%fd56, %fd51, %fd55;
	sub.f64 	%fd57, %fd51, %fd56;
	add.f64 	%fd58, %fd55, %fd57;
	add.f64 	%fd59, %fd20, %fd56;
	sub.f64 	%fd60, %fd20, %fd59;
	add.f64 	%fd61, %fd56, %fd60;
	add.f64 	%fd62, %fd58, %fd61;
	add.f64 	%fd63, %fd32, %fd62;
	add.f64 	%fd64, %fd59, %fd63;
	sub.f64 	%fd65, %fd59, %fd64;
	add.f64 	%fd66, %fd63, %fd65;
	xor.b32  	%r25, %r45, -2147483648;
	mov.b32 	%r26, 1127219200;
	mov.b64 	%fd67, {%r25, %r26};
	mov.b32 	%r27, -2147483648;
	mov.b64 	%fd68, {%r27, %r26};
	sub.f64 	%fd69, %fd67, %fd68;
	fma.rn.f64 	%fd70, %fd69, 0d3FE62E42FEFA39EF, %fd64;
	fma.rn.f64 	%fd71, %fd69, 0dBFE62E42FEFA39EF, %fd70;
	sub.f64 	%fd72, %fd71, %fd64;
	sub.f64 	%fd73, %fd66, %fd72;
	fma.rn.f64 	%fd74, %fd69, 0d3C7ABC9E3B39803F, %fd73;
	add.f64 	%fd75, %fd70, %fd74;
	sub.f64 	%fd76, %fd70, %fd75;
	add.f64 	%fd77, %fd74, %fd76;
	mov.f64 	%fd78, 0d4000000000000000;
	{
	.reg .b32 %temp; 
	mov.b64 	{%temp, %r28}, %fd78;
	}
	{
	.reg .b32 %temp; 
	mov.b64 	{%r29, %temp}, %fd78;
	}
	shl.b32 	%r30, %r28, 1;
	setp.gt.u32 	%p3, %r30, -33554433;
	and.b32  	%r31, %r28, -15728641;
	selp.b32 	%r32, %r31, %r28, %p3;
	mov.b64 	%fd79, {%r29, %r32};
	mul.rn.f64 	%fd80, %fd75, %fd79;
	neg.f64 	%fd81, %fd80;
	fma.rn.f64 	%fd82, %fd75, %fd79, %fd81;
	fma.rn.f64 	%fd83, %fd77, %fd79, %fd82;
	add.f64 	%fd4, %fd80, %fd83;
	sub.f64 	%fd84, %fd80, %fd4;
	add.f64 	%fd5, %fd83, %fd84;
	fma.rn.f64 	%fd85, %fd4, 0d3FF71547652B82FE, 0d4338000000000000;
	{
	.reg .b32 %temp; 
	mov.b64 	{%r5, %temp}, %fd85;
	}
	mov.f64 	%fd86, 0dC338000000000000;
	add.rn.f64 	%fd87, %fd85, %fd86;
	fma.rn.f64 	%fd88, %fd87, 0dBFE62E42FEFA39EF, %fd4;
	fma.rn.f64 	%fd89, %fd87, 0dBC7ABC9E3B39803F, %fd88;
	fma.rn.f64 	%fd90, %fd89, 0d3E5ADE1569CE2BDF, 0d3E928AF3FCA213EA;
	fma.rn.f64 	%fd91, %fd90, %fd89, 0d3EC71DEE62401315;
	fma.rn.f64 	%fd92, %fd91, %fd89, 0d3EFA01997C89EB71;
	fma.rn.f64 	%fd93, %fd92, %fd89, 0d3F2A01A014761F65;
	fma.rn.f64 	%fd94, %fd93, %fd89, 0d3F56C16C1852B7AF;
	fma.rn.f64 	%fd95, %fd94, %fd89, 0d3F81111111122322;
	fma.rn.f64 	%fd96, %fd95, %fd89, 0d3FA55555555502A1;
	fma.rn.f64 	%fd97, %fd96, %fd89, 0d3FC5555555555511;
	fma.rn.f64 	%fd98, %fd97, %fd89, 0d3FE000000000000B;
	fma.rn.f64 	%fd99, %fd98, %fd89, 0d3FF0000000000000;
	fma.rn.f64 	%fd100, %fd99, %fd89, 0d3FF0000000000000;
	{
	.reg .b32 %temp; 
	mov.b64 	{%r6, %temp}, %fd100;
	}
	{
	.reg .b32 %temp; 
	mov.b64 	{%temp, %r7}, %fd100;
	}
	shl.b32 	%r33, %r5, 20;
	add.s32 	%r34, %r33, %r7;
	mov.b64 	%fd108, {%r6, %r34};
	{
	.reg .b32 %temp; 
	mov.b64 	{%temp, %r35}, %fd4;
	}
	mov.b32 	%f2, %r35;
	abs.f32 	%f1, %f2;
	setp.lt.f32 	%p4, %f1, 0f4086232B;
	@%p4 bra 	$L__BB2_5;
	setp.lt.f64 	%p5, %fd4, 0d0000000000000000;
	add.f64 	%fd101, %fd4, 0d7FF0000000000000;
	selp.f64 	%fd108, 0d0000000000000000, %fd101, %p5;
	setp.geu.f32 	%p6, %f1, 0f40874800;
	@%p6 bra 	$L__BB2_5;
	shr.u32 	%r36, %r5, 31;
	add.s32 	%r37, %r5, %r36;
	shr.s32 	%r38, %r37, 1;
	shl.b32 	%r39, %r38, 20;
	add.s32 	%r40, %r7, %r39;
	mov.b64 	%fd102, {%r6, %r40};
	sub.s32 	%r41, %r5, %r38;
	shl.b32 	%r42, %r41, 20;
	add.s32 	%r43, %r42, 1072693248;
	mov.b32 	%r44, 0;
	mov.b64 	%fd103, {%r44, %r43};
	mul.f64 	%fd108, %fd103, %fd102;
$L__BB2_5:
	abs.f64 	%fd104, %fd108;
	setp.eq.f64 	%p7, %fd104, 0d7FF0000000000000;
	fma.rn.f64 	%fd105, %fd108, %fd5, %fd108;
	selp.f64 	%fd106, %fd108, %fd105, %p7;
	st.param.f64 	[func_retval0], %fd106;
	ret;

}


// ===== COMPILED SASS (sm_100) =====

	.target	sm_100

	.elftype	@"ET_EXEC"


//--------------------- .note.nv.tkinfo           --------------------------
	.section	.note.nv.tkinfo,"",@"SHT_NOTE"
	.sectionflags	@"SHF_NOTE_NV_TKINFO"
	.tkinfo
        /*0018*/ 	.word	0x00000002
        /*0030*/ 	.string	""
        /*0030*/ 	.string	"ptxas"
        /*0030*/ 	.string	"Cuda compilation tools, release 13.0, V13.0.88"
        /*0030*/ 	.string	"Build cuda_13.0.r13.0/compiler.36424714_0"
        /*0030*/ 	.string	"-arch sm_100 -m 64 "



//--------------------- .note.nv.cuinfo           --------------------------
	.section	.note.nv.cuinfo,"",@"SHT_NOTE"
	.sectionflags	@"SHF_NOTE_NV_CUINFO"
        /*0018*/ 	.short	0x0002
        /*001a*/ 	.short	0x0064
        /*001c*/ 	.short	0x0082
	.zero		2


//--------------------- .nv.info                  --------------------------
	.section	.nv.info,"",@"SHT_CUDA_INFO"
	.align	4


	//----- nvinfo : EIATTR_REGCOUNT
	.align		4
        /*0000*/ 	.byte	0x04, 0x2f
        /*0002*/ 	.short	(.L_1 - .L_0)
	.align		4
.L_0:
        /*0004*/ 	.word	index@(_Z9CudaPatchiPdiiS_)
        /*0008*/ 	.word	0x00000020


	//----- nvinfo : EIATTR_FRAME_SIZE
	.align		4
.L_1:
        /*000c*/ 	.byte	0x04, 0x11
        /*000e*/ 	.short	(.L_3 - .L_2)
	.align		4
.L_2:
        /*0010*/ 	.word	index@(_Z9CudaPatchiPdiiS_)
        /*0014*/ 	.word	0x00000000


	//----- nvinfo : EIATTR_REGCOUNT
	.align		4
.L_3:
        /*0018*/ 	.byte	0x04, 0x2f
        /*001a*/ 	.short	(.L_5 - .L_4)
	.align		4
.L_4:
        /*001c*/ 	.word	index@(_Z13nonLocalMeansPdS_iiS_iS_)
        /*0020*/ 	.word	0x00000020


	//----- nvinfo : EIATTR_FRAME_SIZE
	.align		4
.L_5:
        /*0024*/ 	.byte	0x04, 0x11
        /*0026*/ 	.short	(.L_7 - .L_6)
	.align		4
.L_6:
        /*0028*/ 	.word	index@($_Z13nonLocalMeansPdS_iiS_iS_$__internal_accurate_pow)
        /*002c*/ 	.word	0x00000000


	//----- nvinfo : EIATTR_FRAME_SIZE
	.align		4
.L_7:
        /*0030*/ 	.byte	0x04, 0x11
        /*0032*/ 	.short	(.L_9 - .L_8)
	.align		4
.L_8:
        /*0034*/ 	.word	index@($__internal_0_$__cuda_sm20_div_rn_f64_full)
        /*0038*/ 	.word	0x00000000


	//----- nvinfo : EIATTR_FRAME_SIZE
	.align		4
.L_9:
        /*003c*/ 	.byte	0x04, 0x11
        /*003e*/ 	.short	(.L_11 - .L_10)
	.align		4
.L_10:
        /*0040*/ 	.word	index@(_Z13nonLocalMeansPdS_iiS_iS_)
        /*0044*/ 	.word	0x00000000


	//----- nvinfo : EIATTR_MIN_STACK_SIZE
	.align		4
.L_11:
        /*0048*/ 	.byte	0x04, 0x12
        /*004a*/ 	.short	(.L_13 - .L_12)
	.align		4
.L_12:
        /*004c*/ 	.word	index@(_Z13nonLocalMeansPdS_iiS_iS_)
        /*0050*/ 	.word	0x00000000


	//----- nvinfo : EIATTR_MIN_STACK_SIZE
	.align		4
.L_13:
        /*0054*/ 	.byte	0x04, 0x12
        /*0056*/ 	.short	(.L_15 - .L_14)
	.align		4
.L_14:
        /*0058*/ 	.word	index@(_Z9CudaPatchiPdiiS_)
        /*005c*/ 	.word	0x00000000
.L_15:


//--------------------- .nv.compat                --------------------------
	.section	.nv.compat,"",@"SHT_CUDA_COMPAT_INFO"
	.align	4
        /*0000*/ 	.byte	0x02, 0x09, 0x00, 0x00, 0x02, 0x02, 0x01, 0x00, 0x02, 0x05, 0x05, 0x00, 0x03, 0x07, 0x01, 0x01
        /*0010*/ 	.byte	0x02, 0x03, 0x00, 0x00, 0x02, 0x06, 0x01, 0x00, 0x04, 0x0b, 0x08, 0x00, 0x01, 0x00, 0x00, 0x00
        /*0020*/ 	.byte	0x00, 0x00, 0x00, 0x00


//--------------------- .nv.info._Z13nonLocalMeansPdS_iiS_iS_ --------------------------
	.section	.nv.info._Z13nonLocalMeansPdS_iiS_iS_,"",@"SHT_CUDA_INFO"
	.sectionflags	@""
	.align	4


	//----- nvinfo : EIATTR_CUDA_API_VERSION
	.align		4
        /*0000*/ 	.byte	0x04, 0x37
        /*0002*/ 	.short	(.L_17 - .L_16)
.L_16:
        /*0004*/ 	.word	0x00000082


	//----- nvinfo : EIATTR_KPARAM_INFO
	.align		4
.L_17:
        /*0008*/ 	.byte	0x04, 0x17
        /*000a*/ 	.short	(.L_19 - .L_18)
.L_18:
        /*000c*/ 	.word	0x00000000
        /*0010*/ 	.short	0x0006
        /*0012*/ 	.short	0x0028
        /*0014*/ 	.byte	0x00, 0xf5, 0x21, 0x00


	//----- nvinfo : EIATTR_KPARAM_INFO
	.align		4
.L_19:
        /*0018*/ 	.byte	0x04, 0x17
        /*001a*/ 	.short	(.L_21 - .L_20)
.L_20:
        /*001c*/ 	.word	0x00000000
        /*0020*/ 	.short	0x0005
        /*0022*/ 	.short	0x0020
        /*0024*/ 	.byte	0x00, 0xf0, 0x11, 0x00


	//----- nvinfo : EIATTR_KPARAM_INFO
	.align		4
.L_21:
        /*0028*/ 	.byte	0x04, 0x17
        /*002a*/ 	.short	(.L_23 - .L_22)
.L_22:
        /*002c*/ 	.word	0x00000000
        /*0030*/ 	.short	0x0004
        /*0032*/ 	.short	0x0018
        /*0034*/ 	.byte	0x00, 0xf5, 0x21, 0x00


	//----- nvinfo : EIATTR_KPARAM_INFO
	.align		4
.L_23:
        /*0038*/ 	.byte	0x04, 0x17
        /*003a*/ 	.short	(.L_25 - .L_24)
.L_24:
        /*003c*/ 	.word	0x00000000
        /*0040*/ 	.short	0x0003
        /*0042*/ 	.short	0x0014
        /*0044*/ 	.byte	0x00, 0xf0, 0x11, 0x00


	//----- nvinfo : EIATTR_KPARAM_INFO
	.align		4
.L_25:
        /*0048*/ 	.byte	0x04, 0x17
        /*004a*/ 	.short	(.L_27 - .L_26)
.L_26:
        /*004c*/ 	.word	0x00000000
        /*0050*/ 	.short	0x0002
        /*0052*/ 	.short	0x0010
        /*0054*/ 	.byte	0x00, 0xf0, 0x11, 0x00


	//----- nvinfo : EIATTR_KPARAM_INFO
	.align		4
.L_27:
        /*0058*/ 	.byte	0x04, 0x17
        /*005a*/ 	.short	(.L_29 - .L_28)
.L_28:
        /*005c*/ 	.word	0x00000000
        /*0060*/ 	.short	0x0001
        /*0062*/ 	.short	0x0008
        /*0064*/ 	.byte	0x00, 0xf5, 0x21, 0x00


	//----- nvinfo : EIATTR_KPARAM_INFO
	.align		4
.L_29:
        /*0068*/ 	.byte	0x04, 0x17
        /*006a*/ 	.short	(.L_31 - .L_30)
.L_30:
        /*006c*/ 	.word	0x00000000
        /*0070*/ 	.short	0x0000
        /*0072*/ 	.short	0x0000
        /*0074*/ 	.byte	0x00, 0xf5, 0x21, 0x00


	//----- nvinfo : EIATTR_SPARSE_MMA_MASK
	.align		4
.L_31:
        /*0078*/ 	.byte	0x03, 0x50
        /*007a*/ 	.short	0x0000


	//----- nvinfo : EIATTR_MAXREG_COUNT
	.align		4
        /*007c*/ 	.byte	0x03, 0x1b
        /*007e*/ 	.short	0x00ff


	//----- nvinfo : EIATTR_MERCURY_ISA_VERSION
	.align		4
        /*0080*/ 	.byte	0x03, 0x5f
        /*0082*/ 	.short	0x0101


	//----- nvinfo : EIATTR_VRC_CTA_INIT_COUNT
	.align		4
        /*0084*/ 	.byte	0x02, 0x4a
	.zero		1
	.zero		1


	//----- nvinfo : EIATTR_EXIT_INSTR_OFFSETS
	.align		4
        /*0088*/ 	.byte	0x04, 0x1c
        /*008a*/ 	.short	(.L_33 - .L_32)


	//   ....[0]....
.L_32:
        /*008c*/ 	.word	0x00002060


	//----- nvinfo : EIATTR_CRS_STACK_SIZE
	.align		4
.L_33:
        /*0090*/ 	.byte	0x04, 0x1e
        /*0092*/ 	.short	(.L_35 - .L_34)
.L_34:
        /*0094*/ 	.word	0x00000000


	//----- nvinfo : EIATTR_CBANK_PARAM_SIZE
	.align		4
.L_35:
        /*0098*/ 	.byte	0x03, 0x19
        /*009a*/ 	.short	0x0030


	//----- nvinfo : EIATTR_PARAM_CBANK
	.align		4
        /*009c*/ 	.byte	0x04, 0x0a
        /*009e*/ 	.short	(.L_37 - .L_36)
	.align		4
.L_36:
        /*00a0*/ 	.word	index@(.nv.constant0._Z13nonLocalMeansPdS_iiS_iS_)
        /*00a4*/ 	.short	0x0380
        /*00a6*/ 	.short	0x0030


	//----- nvinfo : EIATTR_SW_WAR
	.align		4
.L_37:
        /*00a8*/ 	.byte	0x04, 0x36
        /*00aa*/ 	.short	(.L_39 - .L_38)
.L_38:
        /*00ac*/ 	.word	0x00000008
.L_39:


//--------------------- .nv.info._Z9CudaPatchiPdiiS_ --------------------------
	.section	.nv.info._Z9CudaPatchiPdiiS_,"",@"SHT_CUDA_INFO"
	.sectionflags	@""
	.align	4


	//----- nvinfo : EIATTR_CUDA_API_VERSION
	.align		4
        /*0000*/ 	.byte	0x04, 0x37
        /*0002*/ 	.short	(.L_41 - .L_40)
.L_40:
        /*0004*/ 	.word	0x00000082


	//----- nvinfo : EIATTR_KPARAM_INFO
	.align		4
.L_41:
        /*0008*/ 	.byte	0x04, 0x17
        /*000a*/ 	.short	(.L_43 - .L_42)
.L_42:
        /*000c*/ 	.word	0x00000000
        /*0010*/ 	.short	0x0004
        /*0012*/ 	.short	0x0018
        /*0014*/ 	.byte	0x00, 0xf5, 0x21, 0x00


	//----- nvinfo : EIATTR_KPARAM_INFO
	.align		4
.L_43:
        /*0018*/ 	.byte	0x04, 0x17
        /*001a*/ 	.short	(.L_45 - .L_44)
.L_44:
        /*001c*/ 	.word	0x00000000
        /*0020*/ 	.short	0x0003
        /*0022*/ 	.short	0x0014
        /*0024*/ 	.byte	0x00, 0xf0, 0x11, 0x00


	//----- nvinfo : EIATTR_KPARAM_INFO
	.align		4
.L_45:
        /*0028*/ 	.byte	0x04, 0x17
        /*002a*/ 	.short	(.L_47 - .L_46)
.L_46:
        /*002c*/ 	.word	0x00000000
        /*0030*/ 	.short	0x0002
        /*0032*/ 	.short	0x0010
        /*0034*/ 	.byte	0x00, 0xf0, 0x11, 0x00


	//----- nvinfo : EIATTR_KPARAM_INFO
	.align		4
.L_47:
        /*0038*/ 	.byte	0x04, 0x17
        /*003a*/ 	.short	(.L_49 - .L_48)
.L_48:
        /*003c*/ 	.word	0x00000000
        /*0040*/ 	.short	0x0001
        /*0042*/ 	.short	0x0008
        /*0044*/ 	.byte	0x00, 0xf5, 0x21, 0x00


	//----- nvinfo : EIATTR_KPARAM_INFO
	.align		4
.L_49:
        /*0048*/ 	.byte	0x04, 0x17
        /*004a*/ 	.short	(.L_51 - .L_50)
.L_50:
        /*004c*/ 	.word	0x00000000
        /*0050*/ 	.short	0x0000
        /*0052*/ 	.short	0x0000
        /*0054*/ 	.byte	0x00, 0xf0, 0x11, 0x00


	//----- nvinfo : EIATTR_SPARSE_MMA_MASK
	.align		4
.L_51:
        /*0058*/ 	.byte	0x03, 0x50
        /*005a*/ 	.short	0x0000


	//----- nvinfo : EIATTR_MAXREG_COUNT
	.align		4
        /*005c*/ 	.byte	0x03, 0x1b
        /*005e*/ 	.short	0x00ff


	//----- nvinfo : EIATTR_MERCURY_ISA_VERSION
	.align		4
        /*0060*/ 	.byte	0x03, 0x5f
        /*0062*/ 	.short	0x0101


	//----- nvinfo : EIATTR_VRC_CTA_INIT_COUNT
	.align		4
        /*0064*/ 	.byte	0x02, 0x4a
	.zero		1
	.zero		1


	//----- nvinfo : EIATTR_EXIT_INSTR_OFFSETS
	.align		4
        /*0068*/ 	.byte	0x04, 0x1c
        /*006a*/ 	.short	(.L_53 - .L_52)


	//   ....[0]....
.L_52:
        /*006c*/ 	.word	0x00000080


	//   ....[1]....
        /*0070*/ 	.word	0x000000c0


	//   ....[2]....
        /*0074*/ 	.word	0x000009d0


	//----- nvinfo : EIATTR_CRS_STACK_SIZE
	.align		4
.L_53:
        /*0078*/ 	.byte	0x04, 0x1e
        /*007a*/ 	.short	(.L_55 - .L_54)
.L_54:
        /*007c*/ 	.word	0x00000000


	//----- nvinfo : EIATTR_CBANK_PARAM_SIZE
	.align		4
.L_55:
        /*0080*/ 	.byte	0x03, 0x19
        /*0082*/ 	.short	0x0020


	//----- nvinfo : EIATTR_PARAM_CBANK
	.align		4
        /*0084*/ 	.byte	0x04, 0x0a
        /*0086*/ 	.short	(.L_57 - .L_56)
	.align		4
.L_56:
        /*0088*/ 	.word	index@(.nv.constant0._Z9CudaPatchiPdiiS_)
        /*008c*/ 	.short	0x0380
        /*008e*/ 	.short	0x0020


	//----- nvinfo : EIATTR_SW_WAR
	.align		4
.L_57:
        /*0090*/ 	.byte	0x04, 0x36
        /*0092*/ 	.short	(.L_59 - .L_58)
.L_58:
        /*0094*/ 	.word	0x00000008
.L_59:


//--------------------- .nv.callgraph             --------------------------
	.section	.nv.callgraph,"",@"SHT_CUDA_CALLGRAPH"
	.align	4
	.sectionentsize	8
	.align		4
        /*0000*/ 	.word	0x00000000
	.align		4
        /*0004*/ 	.word	0xffffffff
	.align		4
        /*0008*/ 	.word	0x00000000
	.align		4
        /*000c*/ 	.word	0xfffffffe
	.align		4
        /*0010*/ 	.word	0x00000000
	.align		4
        /*0014*/ 	.word	0xfffffffd
	.align		4
        /*0018*/ 	.word	0x00000000
	.align		4
        /*001c*/ 	.word	0xfffffffc


//--------------------- .text._Z13nonLocalMeansPdS_iiS_iS_ --------------------------
	.section	.text._Z13nonLocalMeansPdS_iiS_iS_,"ax",@progbits
	.align	128
        .global         _Z13nonLocalMeansPdS_iiS_iS_
        .type           _Z13nonLocalMeansPdS_iiS_iS_,@function
        .size           _Z13nonLocalMeansPdS_iiS_iS_,(.L_x_36 - _Z13nonLocalMeansPdS_iiS_iS_)
        .other          _Z13nonLocalMeansPdS_iiS_iS_,@"STO_CUDA_ENTRY STV_DEFAULT"
_Z13nonLocalMeansPdS_iiS_iS_:
.text._Z13nonLocalMeansPdS_iiS_iS_:
[----:B------:R-:W-:Y:S01]  /*0000*/  LDC R1, c[0x0][0x37c] ;  /* 0x0000df00ff017b82 */ /* 0x000fe20000000800 */
[----:B------:R-:W0:Y:S01]  /*0010*/  S2R R0, SR_TID.X ;  /* 0x0000000000007919 */ /* 0x000e220000002100 */
[----:B------:R-:W1:Y:S01]  /*0020*/  LDCU.64 UR6, c[0x0][0x390] ;  /* 0x00007200ff0677ac */ /* 0x000e620008000a00 */
[----:B------:R-:W-:Y:S01]  /*0030*/  IMAD.MOV.U32 R2, RZ, RZ, 0x0 ;  /* 0x00000000ff027424 */ /* 0x000fe200078e00ff */
[----:B------:R-:W0:Y:S01]  /*0040*/  S2R R3, SR_CTAID.X ;  /* 0x0000000000037919 */ /* 0x000e220000002500 */
[----:B------:R-:W0:Y:S01]  /*0050*/  LDCU UR4, c[0x0][0x360] ;  /* 0x00006c00ff0477ac */ /* 0x000e220008000800 */
[----:B------:R-:W2:Y:S01]  /*0060*/  LDCU.64 UR12, c[0x0][0x358] ;  /* 0x00006b00ff0c77ac */ /* 0x000ea20008000a00 */
[----:B-1----:R-:W-:-:S04]  /*0070*/  UIMAD UR6, UR7, UR6, URZ ;  /* 0x00000006070672a4 */ /* 0x002fc8000f8e02ff */
[----:B------:R-:W-:Y:S01]  /*0080*/  UISETP.GE.AND UP0, UPT, UR6, 0x1, UPT ;  /* 0x000000010600788c */ /* 0x000fe2000bf06270 */
[----:B0-----:R-:W-:Y:S02]  /*0090*/  IMAD R0, R3, UR4, R0 ;  /* 0x0000000403007c24 */ /* 0x001fe4000f8e0200 */
[----:B------:R-:W-:-:S06]  /*00a0*/  IMAD.MOV.U32 R3, RZ, RZ, 0x7ff80000 ;  /* 0x7ff80000ff037424 */ /* 0x000fcc00078e00ff */
[----:B--2---:R-:W-:Y:S05]  /*00b0*/  BRA.U !UP0, `(.L_x_0) ;  /* 0x0000001d08dc7547 */ /* 0x004fea000b800000 */
[----:B------:R-:W0:Y:S01]  /*00c0*/  LDCU UR4, c[0x0][0x3a0] ;  /* 0x00007400ff0477ac */ /* 0x000e220008000800 */
[----:B------:R-:W-:Y:S01]  /*00d0*/  MOV R2, 0x110 ;  /* 0x0000011000027802 */ /* 0x000fe20000000f00 */
[----:B0-----:R-:W-:Y:S02]  /*00e0*/  UIMAD UR14, UR4, UR4, URZ ;  /* 0x00000004040e72a4 */ /* 0x001fe4000f8e02ff */
[----:B------:R-:W-:-:S11]  /*00f0*/  UISETP.NE.AND UP0, UPT, UR4, URZ, UPT ;  /* 0x000000ff0400728c */ /* 0x000fd6000bf05270 */
[----:B------:R-:W-:Y:S05]  /*0100*/  CALL.REL.NOINC `($_Z13nonLocalMeansPdS_iiS_iS_$__internal_accurate_pow) ;  /* 0x0000002400547944 */ /* 0x000fea0003c00000 */
[----:B------:R-:W-:Y:S05]  /*0110*/  BRA.U UP0, `(.L_x_1) ;  /* 0x0000000d00bc7547 */ /* 0x000fea000b800000 */
[----:B------:R-:W-:Y:S01]  /*0120*/  UISETP.NE.AND UP0, UPT, UR6, 0x1, UPT ;  /* 0x000000010600788c */ /* 0x000fe2000bf05270 */
[----:B------:R-:W-:Y:S02]  /*0130*/  CS2R R8, SRZ ;  /* 0x0000000000087805 */ /* 0x000fe4000001ff00 */
[----:B------:R-:W-:Y:S01]  /*0140*/  CS2R R6, SRZ ;  /* 0x0000000000067805 */ /* 0x000fe2000001ff00 */
[----:B------:R-:W-:Y:S01]  /*0150*/  UMOV UR4, URZ ;  /* 0x000000ff00047c82 */ /* 0x000fe20008000000 */
[----:B------:R-:W-:-:S04]  /*0160*/  UMOV UR5, URZ ;  /* 0x000000ff00057c82 */ /* 0x000fc80008000000 */
[----:B------:R-:W-:Y:S05]  /*0170*/  BRA.U !UP0, `(.L_x_2) ;  /* 0x0000000908747547 */ /* 0x000fea000b800000 */
[----:B------:R-:W-:Y:S01]  /*0180*/  IMAD.MOV.U32 R12, RZ, RZ, RZ ;  /* 0x000000ffff0c7224 */ /* 0x000fe200078e00ff */
[----:B------:R-:W-:Y:S01]  /*0190*/  MOV R2, 0x1c0 ;  /* 0x000001c000027802 */ /* 0x000fe20000000f00 */
[----:B------:R-:W-:-:S07]  /*01a0*/  IMAD.MOV.U32 R13, RZ, RZ, -0x80000000 ;  /* 0x80000000ff0d7424 */ /* 0x000fce00078e00ff */
[----:B------:R-:W-:Y:S05]  /*01b0*/  CALL.REL.NOINC `($__internal_0_$__cuda_sm20_div_rn_f64_full) ;  /* 0x0000001c00ac7944 */ /* 0x000fea0003c00000 */
[----:B------:R-:W-:Y:S01]  /*01c0*/  IMAD.MOV.U32 R26, RZ, RZ, 0x652b82fe ;  /* 0x652b82feff1a7424 */ /* 0x000fe200078e00ff */
[----:B------:R-:W-:Y:S01]  /*01d0*/  MOV R10, R12 ;  /* 0x0000000c000a7202 */ /* 0x000fe20000000f00 */
[----:B------:R-:W-:Y:S01]  /*01e0*/  IMAD.MOV.U32 R27, RZ, RZ, 0x3ff71547 ;  /* 0x3ff71547ff1b7424 */ /* 0x000fe200078e00ff */
[----:B------:R-:W-:Y:S01]  /*01f0*/  UMOV UR4, 0xfefa39ef ;  /* 0xfefa39ef00047882 */ /* 0x000fe20000000000 */
[----:B------:R-:W-:Y:S01]  /*0200*/  IMAD.MOV.U32 R11, RZ, RZ, R13 ;  /* 0x000000ffff0b7224 */ /* 0x000fe200078e000d */
[----:B------:R-:W-:Y:S01]  /*0210*/  UMOV UR5, 0x3fe62e42 ;  /* 0x3fe62e4200057882 */ /* 0x000fe20000000000 */
[----:B------:R-:W0:Y:S04]  /*0220*/  LDCU.64 UR8, c[0x0][0x388] ;  /* 0x00007100ff0877ac */ /* 0x000e280008000a00 */
[----:B------:R-:W-:-:S02]  /*0230*/  DFMA R26, R10, R26, 6.75539944105574400000e+15 ;  /* 0x433800000a1a742b */ /* 0x000fc4000000001a */
[----:B------:R-:W-:-:S06]  /*0240*/  DSETP.GEU.AND P0, PT, R10, RZ, PT ;  /* 0x000000ff0a00722a */ /* 0x000fcc0003f0e000 */
[----:B------:R-:W-:Y:S02]  /*0250*/  DADD R12, R26, -6.75539944105574400000e+15 ;  /* 0xc33800001a0c7429 */ /* 0x000fe40000000000 */
[----:B------:R-:W-:-:S04]  /*0260*/  LEA.HI R8, R26, R26, RZ, 0x1 ;  /* 0x0000001a1a087211 */ /* 0x000fc800078f08ff */
[----:B------:R-:W-:Y:S02]  /*0270*/  SHF.R.S32.HI R15, RZ, 0x1, R8 ;  /* 0x00000001ff0f7819 */ /* 0x000fe40000011408 */
[----:B------:R-:W-:Y:S01]  /*0280*/  DFMA R2, R12, -UR4, R10 ;  /* 0x800000040c027c2b */ /* 0x000fe2000800000a */
[----:B------:R-:W-:Y:S01]  /*0290*/  UMOV UR4, 0x3b39803f ;  /* 0x3b39803f00047882 */ /* 0x000fe20000000000 */
[----:B------:R-:W-:Y:S01]  /*02a0*/  UMOV UR5, 0x3c7abc9e ;  /* 0x3c7abc9e00057882 */ /* 0x000fe20000000000 */
[----:B------:R-:W-:-:S05]  /*02b0*/  IMAD.IADD R8, R26, 0x1, -R15 ;  /* 0x000000011a087824 */ /* 0x000fca00078e0a0f */
[----:B------:R-:W-:Y:S01]  /*02c0*/  DFMA R12, R12, -UR4, R2 ;  /* 0x800000040c0c7c2b */ /* 0x000fe20008000002 */
[----:B------:R-:W-:Y:S01]  /*02d0*/  UMOV UR4, 0x69ce2bdf ;  /* 0x69ce2bdf00047882 */ /* 0x000fe20000000000 */
[----:B------:R-:W-:Y:S01]  /*02e0*/  IMAD.MOV.U32 R2, RZ, RZ, -0x35dec16 ;  /* 0xfca213eaff027424 */ /* 0x000fe200078e00ff */
[----:B------:R-:W-:Y:S01]  /*02f0*/  UMOV UR5, 0x3e5ade15 ;  /* 0x3e5ade1500057882 */ /* 0x000fe20000000000 */
[----:B------:R-:W-:Y:S01]  /*0300*/  IMAD.MOV.U32 R3, RZ, RZ, 0x3e928af3 ;  /* 0x3e928af3ff037424 */ /* 0x000fe200078e00ff */
[----:B------:R-:W-:Y:S01]  /*0310*/  LEA R9, R8, 0x3ff00000, 0x14 ;  /* 0x3ff0000008097811 */ /* 0x000fe200078ea0ff */
[----:B------:R-:W-:-:S04]  /*0320*/  IMAD.MOV.U32 R8, RZ, RZ, RZ ;  /* 0x000000ffff087224 */ /* 0x000fc800078e00ff */
[----:B------:R-:W-:Y:S01]  /*0330*/  DFMA R2, R12, UR4, R2 ;  /* 0x000000040c027c2b */ /* 0x000fe20008000002 */
[----:B------:R-:W-:Y:S01]  /*0340*/  UMOV UR4, 0x62401315 ;  /* 0x6240131500047882 */ /* 0x000fe20000000000 */
[----:B------:R-:W-:-:S06]  /*0350*/  UMOV UR5, 0x3ec71dee ;  /* 0x3ec71dee00057882 */ /* 0x000fcc0000000000 */
[----:B------:R-:W-:Y:S01]  /*0360*/  DFMA R2, R12, R2, UR4 ;  /* 0x000000040c027e2b */ /* 0x000fe20008000002 */
        /* <DEDUP_REMOVED lines=20> */
[C---:B------:R-:W-:Y:S01]  /*04b0*/  DFMA R2, R12.reuse, R2, UR4 ;  /* 0x000000040c027e2b */ /* 0x040fe20008000002 */
[----:B------:R-:W-:Y:S02]  /*04c0*/  ULOP3.LUT UR4, UR6, 0x7ffffffe, URZ, 0xc0, !UPT ;  /* 0x7ffffffe06047892 */ /* 0x000fe4000f8ec0ff */
[----:B0-----:R-:W-:Y:S02]  /*04d0*/  UIADD3 UR5, UP0, UPT, UR8, 0x8, URZ ;  /* 0x0000000808057890 */ /* 0x001fe4000ff1e0ff */
[----:B------:R-:W-:Y:S02]  /*04e0*/  UIADD3 UR8, UPT, UPT, -UR4, URZ, URZ ;  /* 0x000000ff04087290 */ /* 0x000fe4000fffe1ff */
[----:B------:R-:W-:Y:S01]  /*04f0*/  UIADD3.X UR7, UPT, UPT, URZ, UR9, URZ, UP0, !UPT ;  /* 0x00000009ff077290 */ /* 0x000fe200087fe4ff */
[----:B------:R-:W-:Y:S01]  /*0500*/  DFMA R2, R12, R2, 1 ;  /* 0x3ff000000c02742b */ /* 0x000fe20000000002 */
[----:B------:R-:W-:-:S07]  /*0510*/  UISETP.GE.AND UP0, UPT, UR8, URZ, UPT ;  /* 0x000000ff0800728c */ /* 0x000fce000bf06270 */
[----:B------:R-:W-:Y:S02]  /*0520*/  DFMA R12, R12, R2, 1 ;  /* 0x3ff000000c0c742b */ /* 0x000fe40000000002 */
[----:B------:R-:W-:-:S08]  /*0530*/  DADD R2, R10, +INF ;  /* 0x7ff000000a027429 */ /* 0x000fd00000000000 */
[--C-:B------:R-:W-:Y:S01]  /*0540*/  IMAD R15, R15, 0x100000, R13.reuse ;  /* 0x001000000f0f7824 */ /* 0x100fe200078e020d */
[----:B------:R-:W-:Y:S01]  /*0550*/  MOV R14, R12 ;  /* 0x0000000c000e7202 */ /* 0x000fe20000000f00 */
[----:B------:R-:W-:Y:S01]  /*0560*/  IMAD R26, R26, 0x100000, R13 ;  /* 0x001000001a1a7824 */ /* 0x000fe200078e020d */
[----:B------:R-:W-:Y:S01]  /*0570*/  FSEL R27, R2, RZ, P0 ;  /* 0x000000ff021b7208 */ /* 0x000fe20000000000 */
[----:B------:R-:W-:Y:S01]  /*0580*/  IMAD.U32 R2, RZ, RZ, UR5 ;  /* 0x00000005ff027e24 */ /* 0x000fe2000f8e00ff */
[----:B------:R-:W-:Y:S01]  /*0590*/  FSEL R29, R3, RZ, P0 ;  /* 0x000000ff031d7208 */ /* 0x000fe20000000000 */
[----:B------:R-:W-:Y:S01]  /*05a0*/  IMAD.U32 R3, RZ, RZ, UR7 ;  /* 0x00000007ff037e24 */ /* 0x000fe2000f8e00ff */
[----:B------:R-:W-:Y:S01]  /*05b0*/  DMUL R14, R14, R8 ;  /* 0x000000080e0e7228 */ /* 0x000fe20000000000 */
[----:B------:R-:W-:Y:S01]  /*05c0*/  CS2R R8, SRZ ;  /* 0x0000000000087805 */ /* 0x000fe2000001ff00 */
[----:B------:R-:W-:Y:S09]  /*05d0*/  BRA.U UP0, `(.L_x_3) ;  /* 0x00000005000c7547 */ /* 0x000ff2000b800000 */
[----:B------:R-:W-:Y:S02]  /*05e0*/  UIADD3 UR5, UPT, UPT, -UR8, URZ, URZ ;  /* 0x000000ff08057290 */ /* 0x000fe4000fffe1ff */
[----:B------:R-:W-:Y:S02]  /*05f0*/  UPLOP3.LUT UP0, UPT, UPT, UPT, UPT, 0x80, 0x8 ;  /* 0x000000000008789c */ /* 0x000fe40003f0f070 */
[----:B------:R-:W-:-:S09]  /*0600*/  UISETP.GT.AND UP1, UPT, UR5, 0x6, UPT ;  /* 0x000000060500788c */ /* 0x000fd2000bf24270 */
[----:B------:R-:W-:Y:S05]  /*0610*/  BRA.U !UP1, `(.L_x_4) ;  /* 0x0000000109907547 */ /* 0x000fea000b800000 */
[C---:B------:R-:W-:Y:S01]  /*0620*/  FSETP.GEU.AND P0, PT, |R11|.reuse, 4.2275390625, PT ;  /* 0x408748000b00780b */ /* 0x040fe20003f0e200 */
[----:B------:R-:W-:Y:S01]  /*0630*/  UPLOP3.LUT UP0, UPT, UPT, UPT, UPT, 0x40, 0x4 ;  /* 0x000000000004789c */ /* 0x000fe20003f0e870 */
[----:B------:R-:W-:Y:S02]  /*0640*/  FSETP.GEU.AND P1, PT, |R11|, 4.1917929649353027344, PT ;  /* 0x4086232b0b00780b */ /* 0x000fe40003f2e200 */
[----:B------:R-:W-:Y:S02]  /*0650*/  FSEL R17, R27, R14, P0 ;  /* 0x0000000e1b117208 */ /* 0x000fe40000000000 */
[----:B------:R-:W-:Y:S02]  /*0660*/  FSEL R19, R29, R15, P0 ;  /* 0x0000000f1d137208 */ /* 0x000fe40000000000 */
[----:B------:R-:W-:Y:S02]  /*0670*/  FSEL R16, R12, R17, !P1 ;  /* 0x000000110c107208 */ /* 0x000fe40004800000 */
[----:B------:R-:W-:-:S07]  /*0680*/  FSEL R17, R26, R19, !P1 ;  /* 0x000000131a117208 */ /* 0x000fce0004800000 */
.L_x_5:
[----:B------:R-:W2:Y:S04]  /*0690*/  LDG.E.64 R22, desc[UR12][R2.64+-0x8] ;  /* 0xfffff80c02167981 */ /* 0x000ea8000c1e1b00 */
[----:B------:R-:W3:Y:S04]  /*06a0*/  LDG.E.64 R20, desc[UR12][R2.64] ;  /* 0x0000000c02147981 */ /* 0x000ee8000c1e1b00 */
[----:B------:R-:W4:Y:S04]  /*06b0*/  LDG.E.64 R18, desc[UR12][R2.64+0x8] ;  /* 0x0000080c02127981 */ /* 0x000f28000c1e1b00 */
[----:B------:R-:W5:Y:S01]  /*06c0*/  LDG.E.64 R24, desc[UR12][R2.64+0x10] ;  /* 0x0000100c02187981 */ /* 0x000f62000c1e1b00 */
[----:B------:R-:W-:-:S02]  /*06d0*/  DADD R6, R16, R6 ;  /* 0x0000000010067229 */ /* 0x000fc40000000006 */
[C---:B--2---:R-:W-:Y:S01]  /*06e0*/  DFMA R22, R16.reuse, R22, R8 ;  /* 0x000000161016722b */ /* 0x044fe20000000008 */
[----:B------:R-:W2:Y:S07]  /*06f0*/  LDG.E.64 R8, desc[UR12][R2.64+0x28] ;  /* 0x0000280c02087981 */ /* 0x000eae000c1e1b00 */
[C---:B---3--:R-:W-:Y:S02]  /*0700*/  DFMA R20, R16.reuse, R20, R22 ;  /* 0x000000141014722b */ /* 0x048fe40000000016 */
[----:B------:R-:W3:Y:S06]  /*0710*/  LDG.E.64 R22, desc[UR12][R2.64+0x18] ;  /* 0x0000180c02167981 */ /* 0x000eec000c1e1b00 */
[----:B----4-:R-:W-:-:S02]  /*0720*/  DFMA R18, R16, R18, R20 ;  /* 0x000000121012722b */ /* 0x010fc40000000014 */
[----:B------:R-:W4:Y:S06]  /*0730*/  LDG.E.64 R20, desc[UR12][R2.64+0x20] ;  /* 0x0000200c02147981 */ /* 0x000f2c000c1e1b00 */
[C---:B-----5:R-:W-:Y:S02]  /*0740*/  DFMA R24, R16.reuse, R24, R18 ;  /* 0x000000181018722b */ /* 0x060fe40000000012 */
[----:B------:R0:W5:Y:S01]  /*0750*/  LDG.E.64 R18, desc[UR12][R2.64+0x30] ;  /* 0x0000300c02127981 */ /* 0x000162000c1e1b00 */
[----:B------:R-:W-:-:S08]  /*0760*/  DADD R6, R16, R6 ;  /* 0x0000000010067229 */ /* 0x000fd00000000006 */
[----:B------:R-:W-:-:S08]  /*0770*/  DADD R6, R6, R16 ;  /* 0x0000000006067229 */ /* 0x000fd00000000010 */
[----:B------:R-:W-:-:S08]  /*0780*/  DADD R6, R16, R6 ;  /* 0x0000000010067229 */ /* 0x000fd00000000006 */
[----:B------:R-:W-:Y:S01]  /*0790*/  DADD R6, R6, R16 ;  /* 0x0000000006067229 */ /* 0x000fe20000000010 */
[----:B------:R-:W-:-:S07]  /*07a0*/  UIADD3 UR8, UPT, UPT, UR8, 0x8, URZ ;  /* 0x0000000808087890 */ /* 0x000fce000fffe0ff */
[----:B------:R-:W-:Y:S01]  /*07b0*/  DADD R6, R16, R6 ;  /* 0x0000000010067229 */ /* 0x000fe20000000006 */
[----:B------:R-:W-:Y:S01]  /*07c0*/  UISETP.GE.AND UP1, UPT, UR8, -0x6, UPT ;  /* 0xfffffffa0800788c */ /* 0x000fe2000bf26270 */
[----:B0-----:R-:W-:-:S06]  /*07d0*/  IADD3 R2, P0, PT, R2, 0x40, RZ ;  /* 0x0000004002027810 */ /* 0x001fcc0007f1e0ff */
[----:B------:R-:W-:Y:S01]  /*07e0*/  DADD R6, R6, R16 ;  /* 0x0000000006067229 */ /* 0x000fe20000000010 */
[----:B------:R-:W-:-:S07]  /*07f0*/  IMAD.X R3, RZ, RZ, R3, P0 ;  /* 0x000000ffff037224 */ /* 0x000fce00000e0603 */
[C---:B------:R-:W-:Y:S02]  /*0800*/  DADD R6, R16.reuse, R6 ;  /* 0x0000000010067229 */ /* 0x040fe40000000006 */
[----:B---3--:R-:W-:-:S08]  /*0810*/  DFMA R22, R16, R22, R24 ;  /* 0x000000161016722b */ /* 0x008fd00000000018 */
[----:B----4-:R-:W-:-:S08]  /*0820*/  DFMA R20, R16, R20, R22 ;  /* 0x000000141014722b */ /* 0x010fd00000000016 */
[----:B--2---:R-:W-:-:S08]  /*0830*/  DFMA R8, R16, R8, R20 ;  /* 0x000000081008722b */ /* 0x004fd00000000014 */
[----:B-----5:R-:W-:Y:S01]  /*0840*/  DFMA R8, R16, R18, R8 ;  /* 0x000000121008722b */ /* 0x020fe20000000008 */
[----:B------:R-:W-:Y:S10]  /*0850*/  BRA.U !UP1, `(.L_x_5) ;  /* 0xfffffffd098c7547 */ /* 0x000ff4000b83ffff */
.L_x_4:
[----:B------:R-:W-:-:S04]  /*0860*/  UIADD3 UR5, UPT, UPT, -UR8, URZ, URZ ;  /* 0x000000ff08057290 */ /* 0x000fc8000fffe1ff */
[----:B------:R-:W-:-:S09]  /*0870*/  UISETP.GT.AND UP1, UPT, UR5, 0x2, UPT ;  /* 0x000000020500788c */ /* 0x000fd2000bf24270 */
[----:B------:R-:W-:Y:S05]  /*0880*/  BRA.U !UP1, `(.L_x_6) ;  /* 0x0000000109587547 */ /* 0x000fea000b800000 */
[----:B------:R-:W2:Y:S04]  /*0890*/  LDG.E.64 R16, desc[UR12][R2.64+-0x8] ;  /* 0xfffff80c02107981 */ /* 0x000ea8000c1e1b00 */
[----:B------:R-:W3:Y:S04]  /*08a0*/  LDG.E.64 R18, desc[UR12][R2.64] ;  /* 0x0000000c02127981 */ /* 0x000ee8000c1e1b00 */
[----:B------:R-:W4:Y:S04]  /*08b0*/  LDG.E.64 R20, desc[UR12][R2.64+0x8] ;  /* 0x0000080c02147981 */ /* 0x000f28000c1e1b00 */
[----:B------:R0:W5:Y:S01]  /*08c0*/  LDG.E.64 R22, desc[UR12][R2.64+0x10] ;  /* 0x0000100c02167981 */ /* 0x000162000c1e1b00 */
[C---:B------:R-:W-:Y:S01]  /*08d0*/  FSETP.GEU.AND P0, PT, |R11|.reuse, 4.2275390625, PT ;  /* 0x408748000b00780b */ /* 0x040fe20003f0e200 */
[----:B------:R-:W-:Y:S01]  /*08e0*/  UIADD3 UR8, UPT, UPT, UR8, 0x4, URZ ;  /* 0x0000000408087890 */ /* 0x000fe2000fffe0ff */
[----:B------:R-:W-:Y:S01]  /*08f0*/  FSETP.GEU.AND P1, PT, |R11|, 4.1917929649353027344, PT ;  /* 0x4086232b0b00780b */ /* 0x000fe20003f2e200 */
[----:B------:R-:W-:Y:S01]  /*0900*/  UPLOP3.LUT UP0, UPT, UPT, UPT, UPT, 0x40, 0x4 ;  /* 0x000000000004789c */ /* 0x000fe20003f0e870 */
[----:B------:R-:W-:-:S02]  /*0910*/  FSEL R24, R27, R14, P0 ;  /* 0x0000000e1b187208 */ /* 0x000fc40000000000 */
[----:B------:R-:W-:Y:S02]  /*0920*/  FSEL R25, R29, R15, P0 ;  /* 0x0000000f1d197208 */ /* 0x000fe40000000000 */
[----:B------:R-:W-:Y:S02]  /*0930*/  FSEL R24, R12, R24, !P1 ;  /* 0x000000180c187208 */ /* 0x000fe40004800000 */
[----:B------:R-:W-:Y:S02]  /*0940*/  FSEL R25, R26, R25, !P1 ;  /* 0x000000191a197208 */ /* 0x000fe40004800000 */
[----:B0-----:R-:W-:-:S04]  /*0950*/  IADD3 R2, P0, PT, R2, 0x20, RZ ;  /* 0x0000002002027810 */ /* 0x001fc80007f1e0ff */
[----:B------:R-:W-:Y:S01]  /*0960*/  DADD R6, R6, R24 ;  /* 0x0000000006067229 */ /* 0x000fe20000000018 */
[----:B------:R-:W-:-:S07]  /*0970*/  IMAD.X R3, RZ, RZ, R3, P0 ;  /* 0x000000ffff037224 */ /* 0x000fce00000e0603 */
[----:B------:R-:W-:-:S08]  /*0980*/  DADD R6, R6, R24 ;  /* 0x0000000006067229 */ /* 0x000fd00000000018 */
[----:B------:R-:W-:-:S08]  /*0990*/  DADD R6, R6, R24 ;  /* 0x0000000006067229 */ /* 0x000fd00000000018 */
[----:B------:R-:W-:Y:S02]  /*09a0*/  DADD R6, R6, R24 ;  /* 0x0000000006067229 */ /* 0x000fe40000000018 */
[----:B--2---:R-:W-:-:S08]  /*09b0*/  DFMA R16, R16, R24, R8 ;  /* 0x000000181010722b */ /* 0x004fd00000000008 */
[----:B---3--:R-:W-:-:S08]  /*09c0*/  DFMA R16, R18, R24, R16 ;  /* 0x000000181210722b */ /* 0x008fd00000000010 */
[----:B----4-:R-:W-:-:S08]  /*09d0*/  DFMA R16, R20, R24, R16 ;  /* 0x000000181410722b */ /* 0x010fd00000000010 */
[----:B-----5:R-:W-:-:S11]  /*09e0*/  DFMA R8, R22, R24, R16 ;  /* 0x000000181608722b */ /* 0x020fd60000000010 */
.L_x_6:
[----:B------:R-:W-:-:S09]  /*09f0*/  UISETP.NE.OR UP0, UPT, UR8, URZ, UP0 ;  /* 0x000000ff0800728c */ /* 0x000fd20008705670 */
[----:B------:R-:W-:Y:S05]  /*0a00*/  BRA.U !UP0, `(.L_x_7) ;  /* 0x00000001084c7547 */ /* 0x000fea000b800000 */
.L_x_3:
[C---:B------:R-:W-:Y:S02]  /*0a10*/  FSETP.GEU.AND P1, PT, |R11|.reuse, 4.1917929649353027344, PT ;  /* 0x4086232b0b00780b */ /* 0x040fe40003f2e200 */
[----:B------:R-:W-:-:S04]  /*0a20*/  FSETP.GEU.AND P0, PT, |R11|, 4.2275390625, PT ;  /* 0x408748000b00780b */ /* 0x000fc80003f0e200 */
[----:B------:R-:W-:-:S04]  /*0a30*/  FSEL R13, R27, R14, P0 ;  /* 0x0000000e1b0d7208 */ /* 0x000fc80000000000 */
[----:B------:R-:W-:-:S03]  /*0a40*/  FSEL R12, R12, R13, !P1 ;  /* 0x0000000d0c0c7208 */ /* 0x000fc60004800000 */
[----:B------:R-:W-:-:S05]  /*0a50*/  @P1 FSEL R26, R29, R15, P0 ;  /* 0x0000000f1d1a1208 */ /* 0x000fca0000000000 */
[----:B------:R-:W-:-:S07]  /*0a60*/  IMAD.MOV.U32 R13, RZ, RZ, R26 ;  /* 0x000000ffff0d7224 */ /* 0x000fce00078e001a */
.L_x_8:
[----:B------:R-:W-:Y:S01]  /*0a70*/  MOV R14, R2 ;  /* 0x00000002000e7202 */ /* 0x000fe20000000f00 */
[----:B------:R-:W-:-:S05]  /*0a80*/  IMAD.MOV.U32 R15, RZ, RZ, R3 ;  /* 0x000000ffff0f7224 */ /* 0x000fca00078e0003 */
[----:B------:R-:W2:Y:S04]  /*0a90*/  LDG.E.64 R2, desc[UR12][R14.64+-0x8] ;  /* 0xfffff80c0e027981 */ /* 0x000ea8000c1e1b00 */
[----:B------:R-:W3:Y:S01]  /*0aa0*/  LDG.E.64 R10, desc[UR12][R14.64] ;  /* 0x0000000c0e0a7981 */ /* 0x000ee2000c1e1b00 */
[----:B------:R-:W-:Y:S01]  /*0ab0*/  UIADD3 UR8, UPT, UPT, UR8, 0x2, URZ ;  /* 0x0000000208087890 */ /* 0x000fe2000fffe0ff */
[----:B------:R-:W-:-:S03]  /*0ac0*/  DADD R6, R12, R6 ;  /* 0x000000000c067229 */ /* 0x000fc60000000006 */
[----:B------:R-:W-:-:S05]  /*0ad0*/  UISETP.NE.AND UP0, UPT, UR8, URZ, UPT ;  /* 0x000000ff0800728c */ /* 0x000fca000bf05270 */
[C---:B------:R-:W-:Y:S02]  /*0ae0*/  DADD R6, R12.reuse, R6 ;  /* 0x000000000c067229 */ /* 0x040fe40000000006 */
[----:B--2---:R-:W-:-:S08]  /*0af0*/  DFMA R2, R12, R2, R8 ;  /* 0x000000020c02722b */ /* 0x004fd00000000008 */
[----:B---3--:R-:W-:Y:S01]  /*0b00*/  DFMA R8, R12, R10, R2 ;  /* 0x0000000a0c08722b */ /* 0x008fe20000000002 */
[----:B------:R-:W-:-:S05]  /*0b10*/  IADD3 R2, P0, PT, R14, 0x10, RZ ;  /* 0x000000100e027810 */ /* 0x000fca0007f1e0ff */
[----:B------:R-:W-:Y:S01]  /*0b20*/  IMAD.X R3, RZ, RZ, R15, P0 ;  /* 0x000000ffff037224 */ /* 0x000fe200000e060f */
[----:B------:R-:W-:Y:S07]  /*0b30*/  BRA.U UP0, `(.L_x_8) ;  /* 0xfffffffd00cc7547 */ /* 0x000fee000b83ffff */
.L_x_7:
[----:B------:R-:W-:-:S05]  /*0b40*/  UMOV UR5, URZ ;  /* 0x000000ff00057c82 */ /* 0x000fca0008000000 */
.L_x_2:
[----:B------:R-:W-:-:S04]  /*0b50*/  ULOP3.LUT UR7, UR6, 0x1, URZ, 0xc0, !UPT ;  /* 0x0000000106077892 */ /* 0x000fc8000f8ec0ff */
[----:B------:R-:W-:-:S09]  /*0b60*/  UISETP.NE.U32.AND UP0, UPT, UR7, 0x1, UPT ;  /* 0x000000010700788c */ /* 0x000fd2000bf05070 */
[----:B------:R-:W-:Y:S05]  /*0b70*/  BRA.U UP0, `(.L_x_9) ;  /* 0x0000001100cc7547 */ /* 0x000fea000b800000 */
[----:B------:R-:W-:Y:S01]  /*0b80*/  IMAD.MOV.U32 R12, RZ, RZ, RZ ;  /* 0x000000ffff0c7224 */ /* 0x000fe200078e00ff */
[----:B------:R-:W-:Y:S01]  /*0b90*/  MOV R2, 0xbc0 ;  /* 0x00000bc000027802 */ /* 0x000fe20000000f00 */
[----:B------:R-:W-:-:S07]  /*0ba0*/  IMAD.MOV.U32 R13, RZ, RZ, -0x80000000 ;  /* 0x80000000ff0d7424 */ /* 0x000fce00078e00ff */
[----:B------:R-:W-:Y:S05]  /*0bb0*/  CALL.REL.NOINC `($__internal_0_$__cuda_sm20_div_rn_f64_full) ;  /* 0x00000014002c7944 */ /* 0x000fea0003c00000 */
[----:B------:R-:W-:Y:S01]  /*0bc0*/  IMAD.MOV.U32 R2, RZ, RZ, 0x652b82fe ;  /* 0x652b82feff027424 */ /* 0x000fe200078e00ff */
[----:B------:R-:W-:Y:S01]  /*0bd0*/  UMOV UR8, 0xfefa39ef ;  /* 0xfefa39ef00087882 */ /* 0x000fe20000000000 */
[----:B------:R-:W-:Y:S01]  /*0be0*/  IMAD.MOV.U32 R3, RZ, RZ, 0x3ff71547 ;  /* 0x3ff71547ff037424 */ /* 0x000fe200078e00ff */
[----:B------:R-:W-:Y:S01]  /*0bf0*/  UMOV UR9, 0x3fe62e42 ;  /* 0x3fe62e4200097882 */ /* 0x000fe20000000000 */
[----:B------:R-:W-:Y:S01]  /*0c00*/  FSETP.GEU.AND P0, PT, |R13|, 4.1917929649353027344, PT ;  /* 0x4086232b0d00780b */ /* 0x000fe20003f0e200 */
[----:B------:R-:W-:Y:S03]  /*0c10*/  BSSY.RECONVERGENT B0, `(.L_x_10) ;  /* 0x0000036000007945 */ /* 0x000fe60003800200 */
[----:B------:R-:W-:-:S08]  /*0c20*/  DFMA R2, R12, R2, 6.75539944105574400000e+15 ;  /* 0x433800000c02742b */ /* 0x000fd00000000002 */
[----:B------:R-:W-:-:S08]  /*0c30*/  DADD R4, R2, -6.75539944105574400000e+15 ;  /* 0xc338000002047429 */ /* 0x000fd00000000000 */
[----:B------:R-:W-:Y:S01]  /*0c40*/  DFMA R10, R4, -UR8, R12 ;  /* 0x80000008040a7c2b */ /* 0x000fe2000800000c */
[----:B------:R-:W-:Y:S01]  /*0c50*/  UMOV UR8, 0x3b39803f ;  /* 0x3b39803f00087882 */ /* 0x000fe20000000000 */
[----:B------:R-:W-:-:S06]  /*0c60*/  UMOV UR9, 0x3c7abc9e ;  /* 0x3c7abc9e00097882 */ /* 0x000fcc0000000000 */
[----:B------:R-:W-:Y:S01]  /*0c70*/  DFMA R4, R4, -UR8, R10 ;  /* 0x8000000804047c2b */ /* 0x000fe2000800000a */
[----:B------:R-:W-:Y:S01]  /*0c80*/  UMOV UR8, 0x69ce2bdf ;  /* 0x69ce2bdf00087882 */ /* 0x000fe20000000000 */
[----:B------:R-:W-:Y:S01]  /*0c90*/  MOV R10, 0xfca213ea ;  /* 0xfca213ea000a7802 */ /* 0x000fe20000000f00 */
[----:B------:R-:W-:Y:S01]  /*0ca0*/  IMAD.MOV.U32 R11, RZ, RZ, 0x3e928af3 ;  /* 0x3e928af3ff0b7424 */ /* 0x000fe200078e00ff */
[----:B------:R-:W-:-:S05]  /*0cb0*/  UMOV UR9, 0x3e5ade15 ;  /* 0x3e5ade1500097882 */ /* 0x000fca0000000000 */
        /* <DEDUP_REMOVED lines=24> */
[----:B------:R-:W-:-:S08]  /*0e40*/  DFMA R10, R4, R10, UR8 ;  /* 0x00000008040a7e2b */ /* 0x000fd0000800000a */
[----:B------:R-:W-:-:S08]  /*0e50*/  DFMA R10, R4, R10, 1 ;  /* 0x3ff00000040a742b */ /* 0x000fd0000000000a */
[----:B------:R-:W-:-:S10]  /*0e60*/  DFMA R10, R4, R10, 1 ;  /* 0x3ff00000040a742b */ /* 0x000fd4000000000a */
[----:B------:R-:W-:Y:S02]  /*0e70*/  IMAD R5, R2, 0x100000, R11 ;  /* 0x0010000002057824 */ /* 0x000fe400078e020b */
[----:B------:R-:W-:Y:S01]  /*0e80*/  IMAD.MOV.U32 R4, RZ, RZ, R10 ;  /* 0x000000ffff047224 */ /* 0x000fe200078e000a */
[----:B------:R-:W-:Y:S06]  /*0e90*/  @!P0 BRA `(.L_x_11) ;  /* 0x0000000000348947 */ /* 0x000fec0003800000 */
[----:B------:R-:W-:Y:S01]  /*0ea0*/  FSETP.GEU.AND P1, PT, |R13|, 4.2275390625, PT ;  /* 0x408748000d00780b */ /* 0x000fe20003f2e200 */
[C---:B------:R-:W-:Y:S02]  /*0eb0*/  DADD R4, R12.reuse, +INF ;  /* 0x7ff000000c047429 */ /* 0x040fe40000000000 */
[----:B------:R-:W-:-:S08]  /*0ec0*/  DSETP.GEU.AND P0, PT, R12, RZ, PT ;  /* 0x000000ff0c00722a */ /* 0x000fd00003f0e000 */
[----:B------:R-:W-:Y:S02]  /*0ed0*/  FSEL R4, R4, RZ, P0 ;  /* 0x000000ff04047208 */ /* 0x000fe40000000000 */
[----:B------:R-:W-:Y:S02]  /*0ee0*/  @!P1 LEA.HI R3, R2, R2, RZ, 0x1 ;  /* 0x0000000202039211 */ /* 0x000fe400078f08ff */
[----:B------:R-:W-:Y:S02]  /*0ef0*/  FSEL R5, R5, RZ, P0 ;  /* 0x000000ff05057208 */ /* 0x000fe40000000000 */
[----:B------:R-:W-:-:S05]  /*0f00*/  @!P1 SHF.R.S32.HI R3, RZ, 0x1, R3 ;  /* 0x00000001ff039819 */ /* 0x000fca0000011403 */
[----:B------:R-:W-:Y:S02]  /*0f10*/  @!P1 IMAD.IADD R2, R2, 0x1, -R3 ;  /* 0x0000000102029824 */ /* 0x000fe400078e0a03 */
[----:B------:R-:W-:-:S03]  /*0f20*/  @!P1 IMAD R3, R3, 0x100000, R11 ;  /* 0x0010000003039824 */ /* 0x000fc600078e020b */
[----:B------:R-:W-:Y:S01]  /*0f30*/  @!P1 LEA R11, R2, 0x3ff00000, 0x14 ;  /* 0x3ff00000020b9811 */ /* 0x000fe200078ea0ff */
[----:B------:R-:W-:Y:S01]  /*0f40*/  @!P1 IMAD.MOV.U32 R2, RZ, RZ, R10 ;  /* 0x000000ffff029224 */ /* 0x000fe200078e000a */
[----:B------:R-:W-:-:S06]  /*0f50*/  @!P1 MOV R10, RZ ;  /* 0x000000ff000a9202 */ /* 0x000fcc0000000f00 */
[----:B------:R-:W-:-:S11]  /*0f60*/  @!P1 DMUL R4, R2, R10 ;  /* 0x0000000a02049228 */ /* 0x000fd60000000000 */
.L_x_11:
[----:B------:R-:W-:Y:S05]  /*0f70*/  BSYNC.RECONVERGENT B0 ;  /* 0x0000000000007941 */ /* 0x000fea0003800200 */
.L_x_10:
[----:B------:R-:W0:Y:S02]  /*0f80*/  LDCU.64 UR8, c[0x0][0x388] ;  /* 0x00007100ff0877ac */ /* 0x000e240008000a00 */
[----:B0-----:R-:W-:-:S04]  /*0f90*/  ULEA UR7, UP0, UR4, UR8, 0x3 ;  /* 0x0000000804077291 */ /* 0x001fc8000f8018ff */
[----:B------:R-:W-:Y:S02]  /*0fa0*/  ULEA.HI.X UR4, UR4, UR9, UR5, 0x3, UP0 ;  /* 0x0000000904047291 */ /* 0x000fe400080f1c05 */
[----:B------:R-:W-:-:S04]  /*0fb0*/  IMAD.U32 R2, RZ, RZ, UR7 ;  /* 0x00000007ff027e24 */ /* 0x000fc8000f8e00ff */
[----:B------:R-:W-:-:S06]  /*0fc0*/  IMAD.U32 R3, RZ, RZ, UR4 ;  /* 0x00000004ff037e24 */ /* 0x000fcc000f8e00ff */
[----:B------:R-:W2:Y:S01]  /*0fd0*/  LDG.E.64 R2, desc[UR12][R2.64] ;  /* 0x0000000c02027981 */ /* 0x000ea2000c1e1b00 */
[----:B------:R-:W-:Y:S02]  /*0fe0*/  DADD R6, R6, R4 ;  /* 0x0000000006067229 */ /* 0x000fe40000000004 */
[----:B--2---:R-:W-:Y:S01]  /*0ff0*/  DFMA R8, R2, R4, R8 ;  /* 0x000000040208722b */ /* 0x004fe20000000008 */
[----:B------:R-:W-:Y:S10]  /*1000*/  BRA `(.L_x_9) ;  /* 0x0000000c00a87947 */ /* 0x000ff40003800000 */
.L_x_1:
[----:B------:R-:W0:Y:S01]  /*1010*/  LDCU.64 UR8, c[0x0][0x398] ;  /* 0x00007300ff0877ac */ /* 0x000e220008000a00 */
[----:B------:R-:W-:Y:S01]  /*1020*/  IMAD.MOV.U32 R3, RZ, RZ, RZ ;  /* 0x000000ffff037224 */ /* 0x000fe200078e00ff */
[----:B------:R-:W-:Y:S02]  /*1030*/  CS2R R8, SRZ ;  /* 0x0000000000087805 */ /* 0x000fe4000001ff00 */
[----:B------:R-:W-:Y:S01]  /*1040*/  CS2R R6, SRZ ;  /* 0x0000000000067805 */ /* 0x000fe2000001ff00 */
[----:B------:R-:W1:Y:S01]  /*1050*/  LDCU.64 UR10, c[0x0][0x3a8] ;  /* 0x00007500ff0a77ac */ /* 0x000e620008000a00 */
[----:B------:R-:W-:Y:S02]  /*1060*/  UISETP.LT.U32.AND UP2, UPT, UR14, 0x1, UPT ;  /* 0x000000010e00788c */ /* 0x000fe4000bf41070 */
[----:B0-----:R-:W-:-:S04]  /*1070*/  UIADD3 UR4, UP0, UPT, UR8, 0x20, URZ ;  /* 0x0000002008047890 */ /* 0x001fc8000ff1e0ff */
[----:B------:R-:W-:Y:S02]  /*1080*/  UIADD3.X UR8, UPT, UPT, URZ, UR9, URZ, UP0, !UPT ;  /* 0x00000009ff087290 */ /* 0x000fe400087fe4ff */
[----:B-1----:R-:W-:Y:S01]  /*1090*/  UIADD3 UR5, UP1, UPT, UR10, 0x20, URZ ;  /* 0x000000200a057890 */ /* 0x002fe2000ff3e0ff */
[----:B------:R-:W-:Y:S01]  /*10a0*/  IMAD.U32 R10, RZ, RZ, UR4 ;  /* 0x00000004ff0a7e24 */ /* 0x000fe2000f8e00ff */
[----:B------:R-:W-:Y:S02]  /*10b0*/  USEL UR10, UR14, 0x1, !UP2 ;  /* 0x000000010e0a7887 */ /* 0x000fe4000d000000 */
[----:B------:R-:W-:Y:S01]  /*10c0*/  IMAD.U32 R11, RZ, RZ, UR8 ;  /* 0x00000008ff0b7e24 */ /* 0x000fe2000f8e00ff */
[----:B------:R-:W-:-:S12]  /*10d0*/  UIADD3.X UR7, UPT, UPT, URZ, UR11, URZ, UP1, !UPT ;  /* 0x0000000bff077290 */ /* 0x000fd80008ffe4ff */
.L_x_20:
[----:B------:R-:W-:Y:S02]  /*10e0*/  UISETP.GE.U32.AND UP0, UPT, UR14, 0x8, UPT ;  /* 0x000000080e00788c */ /* 0x000fe4000bf06070 */
[----:B------:R-:W-:Y:S01]  /*10f0*/  IMAD R13, R3, UR14, RZ ;  /* 0x0000000e030d7c24 */ /* 0x000fe2000f8e02ff */
[----:B------:R-:W-:Y:S01]  /*1100*/  CS2R R24, SRZ ;  /* 0x0000000000187805 */ /* 0x000fe2000001ff00 */
[----:B------:R-:W-:-:S05]  /*1110*/  IMAD.MOV.U32 R2, RZ, RZ, RZ ;  /* 0x000000ffff027224 */ /* 0x000fca00078e00ff */
[----:B------:R-:W-:Y:S05]  /*1120*/  BRA.U !UP0, `(.L_x_12) ;  /* 0x0000000508087547 */ /* 0x000fea000b800000 */
[----:B------:R-:W-:Y:S01]  /*1130*/  ULOP3.LUT UR8, UR10, 0xfffffff8, URZ, 0xc0, !UPT ;  /* 0xfffffff80a087892 */ /* 0x000fe2000f8ec0ff */
[----:B------:R-:W-:Y:S01]  /*1140*/  IMAD.WIDE.U32 R12, R13, 0x8, R10 ;  /* 0x000000080d0c7825 */ /* 0x000fe200078e000a */
[----:B------:R-:W-:Y:S02]  /*1150*/  MOV R18, UR5 ;  /* 0x0000000500127c02 */ /* 0x000fe40008000f00 */
[----:B------:R-:W-:Y:S01]  /*1160*/  CS2R R24, SRZ ;  /* 0x0000000000187805 */ /* 0x000fe2000001ff00 */
[----:B------:R-:W-:Y:S01]  /*1170*/  UIADD3 UR4, UPT, UPT, -UR8, URZ, URZ ;  /* 0x000000ff08047290 */ /* 0x000fe2000fffe1ff */
[----:B------:R-:W-:Y:S02]  /*1180*/  IMAD R2, R0, UR14, RZ ;  /* 0x0000000e00027c24 */ /* 0x000fe4000f8e02ff */
[----:B------:R-:W-:-:S09]  /*1190*/  IMAD.U32 R15, RZ, RZ, UR7 ;  /* 0x00000007ff0f7e24 */ /* 0x000fd2000f8e00ff */
.L_x_13:
[----:B------:R-:W-:Y:S01]  /*11a0*/  IMAD.WIDE R28, R2, 0x8, R10 ;  /* 0x00000008021c7825 */ /* 0x000fe200078e020a */
[----:B------:R-:W2:Y:S04]  /*11b0*/  LDG.E.64 R16, desc[UR12][R12.64+-0x20] ;  /* 0xffffe00c0c107981 */ /* 0x000ea8000c1e1b00 */
[----:B------:R-:W2:Y:S01]  /*11c0*/  LDG.E.64 R22, desc[UR12][R28.64+-0x20] ;  /* 0xffffe00c1c167981 */ /* 0x000ea2000c1e1b00 */
[----:B------:R-:W-:-:S03]  /*11d0*/  IMAD.MOV.U32 R14, RZ, RZ, R18 ;  /* 0x000000ffff0e7224 */ /* 0x000fc600078e0012 */
[----:B------:R-:W3:Y:S04]  /*11e0*/  LDG.E.64 R18, desc[UR12][R12.64+-0x18] ;  /* 0xffffe80c0c127981 */ /* 0x000ee8000c1e1b00 */
[----:B------:R-:W4:Y:S04]  /*11f0*/  LDG.E.64 R20, desc[UR12][R14.64+-0x20] ;  /* 0xffffe00c0e147981 */ /* 0x000f28000c1e1b00 */
[----:B------:R-:W5:Y:S01]  /*1200*/  LDG.E.64 R26, desc[UR12][R14.64+-0x18] ;  /* 0xffffe80c0e1a7981 */ /* 0x000f62000c1e1b00 */
[----:B--2---:R-:W-:-:S03]  /*1210*/  DADD R22, R22, -R16 ;  /* 0x0000000016167229 */ /* 0x004fc60000000810 */
[----:B------:R-:W3:Y:S05]  /*1220*/  LDG.E.64 R16, desc[UR12][R28.64+-0x18] ;  /* 0xffffe80c1c107981 */ /* 0x000eea000c1e1b00 */
[----:B------:R-:W-:-:S08]  /*1230*/  DMUL R22, R22, R22 ;  /* 0x0000001616167228 */ /* 0x000fd00000000000 */
[----:B----4-:R-:W-:Y:S01]  /*1240*/  DFMA R20, R22, R20, R24 ;  /* 0x000000141614722b */ /* 0x010fe20000000018 */
[----:B------:R-:W2:Y:S04]  /*1250*/  LDG.E.64 R24, desc[UR12][R14.64+-0x10] ;  /* 0xfffff00c0e187981 */ /* 0x000ea8000c1e1b00 */
[----:B------:R-:W4:Y:S01]  /*1260*/  LDG.E.64 R22, desc[UR12][R28.64+-0x8] ;  /* 0xfffff80c1c167981 */ /* 0x000f22000c1e1b00 */
[----:B---3--:R-:W-:-:S03]  /*1270*/  DADD R16, R16, -R18 ;  /* 0x0000000010107229 */ /* 0x008fc60000000812 */
[----:B------:R-:W3:Y:S05]  /*1280*/  LDG.E.64 R18, desc[UR12][R12.64+-0x10] ;  /* 0xfffff00c0c127981 */ /* 0x000eea000c1e1b00 */
[----:B------:R-:W-:-:S08]  /*1290*/  DMUL R16, R16, R16 ;  /* 0x0000001010107228 */ /* 0x000fd00000000000 */
[----:B-----5:R-:W-:Y:S01]  /*12a0*/  DFMA R26, R16, R26, R20 ;  /* 0x0000001a101a722b */ /* 0x020fe20000000014 */
[----:B------:R-:W3:Y:S04]  /*12b0*/  LDG.E.64 R20, desc[UR12][R28.64+-0x10] ;  /* 0xfffff00c1c147981 */ /* 0x000ee8000c1e1b00 */
[----:B------:R-:W4:Y:S01]  /*12c0*/  LDG.E.64 R16, desc[UR12][R12.64+-0x8] ;  /* 0xfffff80c0c107981 */ /* 0x000f22000c1e1b00 */
[----:B---3--:R-:W-:-:S03]  /*12d0*/  DADD R18, R20, -R18 ;  /* 0x0000000014127229 */ /* 0x008fc60000000812 */
[----:B------:R-:W3:Y:S05]  /*12e0*/  LDG.E.64 R20, desc[UR12][R14.64+-0x8] ;  /* 0xfffff80c0e147981 */ /* 0x000eea000c1e1b00 */
[----:B------:R-:W-:Y:S02]  /*12f0*/  DMUL R18, R18, R18 ;  /* 0x0000001212127228 */ /* 0x000fe40000000000 */
[----:B----4-:R-:W-:Y:S01]  /*1300*/  DADD R22, R22, -R16 ;  /* 0x0000000016167229 */ /* 0x010fe20000000810 */
[----:B------:R-:W4:Y:S05]  /*1310*/  LDG.E.64 R16, desc[UR12][R28.64] ;  /* 0x0000000c1c107981 */ /* 0x000f2a000c1e1b00 */
[----:B--2---:R-:W-:-:S02]  /*1320*/  DFMA R24, R18, R24, R26 ;  /* 0x000000181218722b */ /* 0x004fc4000000001a */
[----:B------:R-:W4:Y:S04]  /*1330*/  LDG.E.64 R18, desc[UR12][R12.64] ;  /* 0x0000000c0c127981 */ /* 0x000f28000c1e1b00 */
[----:B------:R-:W2:Y:S01]  /*1340*/  LDG.E.64 R26, desc[UR12][R14.64] ;  /* 0x0000000c0e1a7981 */ /* 0x000ea2000c1e1b00 */
[----:B------:R-:W-:-:S08]  /*1350*/  DMUL R22, R22, R22 ;  /* 0x0000001616167228 */ /* 0x000fd00000000000 */
[----:B---3--:R-:W-:Y:S02]  /*1360*/  DFMA R20, R22, R20, R24 ;  /* 0x000000141614722b */ /* 0x008fe40000000018 */
[----:B------:R-:W3:Y:S04]  /*1370*/  LDG.E.64 R22, desc[UR12][R28.64+0x10] ;  /* 0x0000100c1c167981 */ /* 0x000ee8000c1e1b00 */
[----:B------:R-:W3:Y:S01]  /*1380*/  LDG.E.64 R24, desc[UR12][R12.64+0x10] ;  /* 0x0000100c0c187981 */ /* 0x000ee2000c1e1b00 */
[----:B----4-:R-:W-:-:S03]  /*1390*/  DADD R16, R16, -R18 ;  /* 0x0000000010107229 */ /* 0x010fc60000000812 */
[----:B------:R-:W4:Y:S05]  /*13a0*/  LDG.E.64 R18, desc[UR12][R12.64+0x8] ;  /* 0x0000080c0c127981 */ /* 0x000f2a000c1e1b00 */
[----:B------:R-:W-:-:S08]  /*13b0*/  DMUL R16, R16, R16 ;  /* 0x0000001010107228 */ /* 0x000fd00000000000 */
[----:B--2---:R-:W-:Y:S02]  /*13c0*/  DFMA R26, R16, R26, R20 ;  /* 0x0000001a101a722b */ /* 0x004fe40000000014 */
[----:B------:R-:W4:Y:S04]  /*13d0*/  LDG.E.64 R16, desc[UR12][R28.64+0x8] ;  /* 0x0000080c1c107981 */ /* 0x000f28000c1e1b00 */
[----:B------:R-:W2:Y:S01]  /*13e0*/  LDG.E.64 R20, desc[UR12][R14.64+0x8] ;  /* 0x0000080c0e147981 */ /* 0x000ea2000c1e1b00 */
[----:B----4-:R-:W-:-:S03]  /*13f0*/  DADD R16, R16, -R18 ;  /* 0x0000000010107229 */ /* 0x010fc60000000812 */
[----:B------:R-:W4:Y:S05]  /*1400*/  LDG.E.64 R18, desc[UR12][R28.64+0x18] ;  /* 0x0000180c1c127981 */ /* 0x000f2a000c1e1b00 */
[----:B------:R-:W-:-:S08]  /*1410*/  DMUL R16, R16, R16 ;  /* 0x0000001010107228 */ /* 0x000fd00000000000 */
[----:B--2---:R-:W-:Y:S02]  /*1420*/  DFMA R20, R16, R20, R26 ;  /* 0x000000141014722b */ /* 0x004fe4000000001a */
[----:B------:R0:W4:Y:S01]  /*1430*/  LDG.E.64 R16, desc[UR12][R12.64+0x18] ;  /* 0x0000180c0c107981 */ /* 0x000122000c1e1b00 */
[----:B---3--:R-:W-:-:S03]  /*1440*/  DADD R26, R22, -R24 ;  /* 0x00000000161a7229 */ /* 0x008fc60000000818 */
[----:B------:R-:W2:Y:S04]  /*1450*/  LDG.E.64 R22, desc[UR12][R14.64+0x10] ;  /* 0x0000100c0e167981 */ /* 0x000ea8000c1e1b00 */
[----:B------:R1:W3:Y:S01]  /*1460*/  LDG.E.64 R24, desc[UR12][R14.64+0x18] ;  /* 0x0000180c0e187981 */ /* 0x0002e2000c1e1b00 */
[----:B------:R-:W-:Y:S01]  /*1470*/  DMUL R26, R26, R26 ;  /* 0x0000001a1a1a7228 */ /* 0x000fe20000000000 */
[----:B------:R-:W-:-:S04]  /*1480*/  UIADD3 UR4, UPT, UPT, UR4, 0x8, URZ ;  /* 0x0000000804047890 */ /* 0x000fc8000fffe0ff */
[----:B------:R-:W-:Y:S01]  /*1490*/  UISETP.NE.AND UP0, UPT, UR4, URZ, UPT ;  /* 0x000000ff0400728c */ /* 0x000fe2000bf05270 */
[----:B0-----:R-:W-:Y:S01]  /*14a0*/  IADD3 R12, P0, PT, R12, 0x40, RZ ;  /* 0x000000400c0c7810 */ /* 0x001fe20007f1e0ff */
[----:B------:R-:W-:-:S04]  /*14b0*/  VIADD R2, R2, 0x8 ;  /* 0x0000000802027836 */ /* 0x000fc80000000000 */
[----:B------:R-:W-:Y:S01]  /*14c0*/  IMAD.X R13, RZ, RZ, R13, P0 ;  /* 0x000000ffff0d7224 */ /* 0x000fe200000e060d */
[----:B----4-:R-:W-:Y:S02]  /*14d0*/  DADD R16, R18, -R16 ;  /* 0x0000000012107229 */ /* 0x010fe40000000810 */
[----:B--2---:R-:W-:-:S06]  /*14e0*/  DFMA R20, R26, R22, R20 ;  /* 0x000000161a14722b */ /* 0x004fcc0000000014 */
[----:B------:R-:W-:Y:S01]  /*14f0*/  DMUL R16, R16, R16 ;  /* 0x0000001010107228 */ /* 0x000fe20000000000 */
[----:B------:R-:W-:-:S05]  /*1500*/  IADD3 R18, P1, PT, R14, 0x40, RZ ;  /* 0x000000400e127810 */ /* 0x000fca0007f3e0ff */
[----:B-1----:R-:W-:Y:S02]  /*1510*/  IMAD.X R15, RZ, RZ, R15, P1 ;  /* 0x000000ffff0f7224 */ /* 0x002fe400008e060f */
[----:B---3--:R-:W-:Y:S01]  /*1520*/  DFMA R24, R16, R24, R20 ;  /* 0x000000181018722b */ /* 0x008fe20000000014 */
[----:B------:R-:W-:Y:S10]  /*1530*/  BRA.U UP0, `(.L_x_13) ;  /* 0xfffffffd00187547 */ /* 0x000ff4000b83ffff */
[----:B------:R-:W-:-:S07]  /*1540*/  IMAD.U32 R2, RZ, RZ, UR8 ;  /* 0x00000008ff027e24 */ /* 0x000fce000f8e00ff */
.L_x_12:
[----:B------:R-:W-:-:S04]  /*1550*/  ULOP3.LUT UR4, UR10, 0x5, URZ, 0xc0, !UPT ;  /* 0x000000050a047892 */ /* 0x000fc8000f8ec0ff */
[----:B------:R-:W-:-:S09]  /*1560*/  UISETP.NE.AND UP0, UPT, UR4, URZ, UPT ;  /* 0x000000ff0400728c */ /* 0x000fd2000bf05270 */
[----:B------:R-:W-:Y:S05]  /*1570*/  BRA.U !UP0, `(.L_x_14) ;  /* 0x0000000108ec7547 */ /* 0x000fea000b800000 */
[----:B------:R-:W-:Y:S02]  /*1580*/  UIADD3 UR4, UPT, UPT, UR4, -0x1, URZ ;  /* 0xffffffff04047890 */ /* 0x000fe4000fffe0ff */
[----:B------:R-:W-:Y:S02]  /*1590*/  ULOP3.LUT UP1, URZ, UR10, 0x1, URZ, 0xc0, !UPT ;  /* 0x000000010aff7892 */ /* 0x000fe4000f82c0ff */
[----:B------:R-:W-:-:S09]  /*15a0*/  UISETP.GE.U32.AND UP0, UPT, UR4, 0x3, UPT ;  /* 0x000000030400788c */ /* 0x000fd2000bf06070 */
[----:B------:R-:W-:Y:S05]  /*15b0*/  BRA.U !UP0, `(.L_x_15) ;  /* 0x00000001089c7547 */ /* 0x000fea000b800000 */
[----:B------:R-:W0:Y:S01]  /*15c0*/  LDC.64 R20, c[0x0][0x398] ;  /* 0x0000e600ff147b82 */ /* 0x000e220000000a00 */
[----:B------:R-:W-:Y:S02]  /*15d0*/  IMAD R23, R3, UR14, RZ ;  /* 0x0000000e03177c24 */ /* 0x000fe4000f8e02ff */
[----:B------:R-:W-:-:S03]  /*15e0*/  IMAD R15, R0, UR14, RZ ;  /* 0x0000000e000f7c24 */ /* 0x000fc6000f8e02ff */
[----:B------:R-:W-:Y:S01]  /*15f0*/  IADD3 R27, PT, PT, R23, R2, RZ ;  /* 0x00000002171b7210 */ /* 0x000fe20007ffe0ff */
[----:B------:R-:W-:Y:S01]  /*1600*/  IMAD.IADD R15, R15, 0x1, R2 ;  /* 0x000000010f0f7824 */ /* 0x000fe200078e0202 */
[----:B------:R-:W1:Y:S08]  /*1610*/  LDC.64 R12, c[0x0][0x3a8] ;  /* 0x0000ea00ff0c7b82 */ /* 0x000e700000000a00 */
[----:B------:R-:W2:Y:S01]  /*1620*/  LDC.64 R28, c[0x0][0x398] ;  /* 0x0000e600ff1c7b82 */ /* 0x000ea20000000a00 */
[----:B0-----:R-:W-:-:S04]  /*1630*/  IMAD.WIDE.U32 R26, R27, 0x8, R20 ;  /* 0x000000081b1a7825 */ /* 0x001fc800078e0014 */
[----:B------:R-:W-:Y:S01]  /*1640*/  IMAD.WIDE R20, R15, 0x8, R20 ;  /* 0x000000080f147825 */ /* 0x000fe200078e0214 */
[----:B------:R-:W3:Y:S04]  /*1650*/  LDG.E.64 R16, desc[UR12][R26.64] ;  /* 0x0000000c1a107981 */ /* 0x000ee8000c1e1b00 */
[----:B------:R-:W3:Y:S01]  /*1660*/  LDG.E.64 R18, desc[UR12][R20.64] ;  /* 0x0000000c14127981 */ /* 0x000ee2000c1e1b00 */
[----:B-1----:R-:W-:-:S05]  /*1670*/  IMAD.WIDE.U32 R12, R2, 0x8, R12 ;  /* 0x00000008020c7825 */ /* 0x002fca00078e000c */
[----:B------:R-:W4:Y:S01]  /*1680*/  LDG.E.64 R14, desc[UR12][R12.64] ;  /* 0x0000000c0c0e7981 */ /* 0x000f22000c1e1b00 */
[----:B------:R-:W-:-:S03]  /*1690*/  IADD3 R23, P0, PT, R23, R2, RZ ;  /* 0x0000000217177210 */ /* 0x000fc60007f1e0ff */
[----:B------:R-:W5:Y:S01]  /*16a0*/  LDG.E.64 R26, desc[UR12][R12.64+0x18] ;  /* 0x0000180c0c1a7981 */ /* 0x000f62000c1e1b00 */
[----:B--2---:R-:W-:Y:S01]  /*16b0*/  LEA R28, P1, R23, R28, 0x3 ;  /* 0x0000001c171c7211 */ /* 0x004fe200078218ff */
[----:B---3--:R-:W-:Y:S01]  /*16c0*/  DADD R16, R18, -R16 ;  /* 0x0000000012107229 */ /* 0x008fe20000000810 */
[----:B------:R-:W-:-:S05]  /*16d0*/  IMAD.X R18, RZ, RZ, RZ, P0 ;  /* 0x000000ffff127224 */ /* 0x000fca00000e06ff */
[----:B------:R-:W-:Y:S02]  /*16e0*/  LEA.HI.X R29, R23, R29, R18, 0x3, P1 ;  /* 0x0000001d171d7211 */ /* 0x000fe400008f1c12 */
[----:B------:R-:W-:Y:S01]  /*16f0*/  DMUL R16, R16, R16 ;  /* 0x0000001010107228 */ /* 0x000fe20000000000 */
[----:B------:R-:W2:Y:S04]  /*1700*/  LDG.E.64 R18, desc[UR12][R12.64+0x8] ;  /* 0x0000080c0c127981 */ /* 0x000ea8000c1e1b00 */
[----:B------:R-:W3:Y:S03]  /*1710*/  LDG.E.64 R22, desc[UR12][R20.64+0x10] ;  /* 0x0000100c14167981 */ /* 0x000ee6000c1e1b00 */
[----:B----4-:R-:W-:Y:S01]  /*1720*/  DFMA R24, R16, R14, R24 ;  /* 0x0000000e1018722b */ /* 0x010fe20000000018 */
[----:B------:R-:W4:Y:S04]  /*1730*/  LDG.E.64 R14, desc[UR12][R20.64+0x8] ;  /* 0x0000080c140e7981 */ /* 0x000f28000c1e1b00 */
[----:B------:R-:W4:Y:S04]  /*1740*/  LDG.E.64 R16, desc[UR12][R28.64+0x8] ;  /* 0x0000080c1c107981 */ /* 0x000f28000c1e1b00 */
[----:B------:R-:W5:Y:S01]  /*1750*/  LDG.E.64 R20, desc[UR12][R20.64+0x18] ;  /* 0x0000180c14147981 */ /* 0x000f62000c1e1b00 */
[----:B----4-:R-:W-:-:S03]  /*1760*/  DADD R14, R14, -R16 ;  /* 0x000000000e0e7229 */ /* 0x010fc60000000810 */
[----:B------:R-:W5:Y:S05]  /*1770*/  LDG.E.64 R16, desc[UR12][R28.64+0x18] ;  /* 0x0000180c1c107981 */ /* 0x000f6a000c1e1b00 */
[----:B------:R-:W-:-:S08]  /*1780*/  DMUL R14, R14, R14 ;  /* 0x0000000e0e0e7228 */ /* 0x000fd00000000000 */
[----:B--2---:R-:W-:Y:S01]  /*1790*/  DFMA R14, R14, R18, R24 ;  /* 0x000000120e0e722b */ /* 0x004fe20000000018 */
[----:B------:R-:W3:Y:S04]  /*17a0*/  LDG.E.64 R24, desc[UR12][R28.64+0x10] ;  /* 0x0000100c1c187981 */ /* 0x000ee8000c1e1b00 */
[----:B------:R-:W2:Y:S01]  /*17b0*/  LDG.E.64 R18, desc[UR12][R12.64+0x10] ;  /* 0x0000100c0c127981 */ /* 0x000ea2000c1e1b00 */
[----:B------:R-:W-:Y:S01]  /*17c0*/  VIADD R2, R2, 0x4 ;  /* 0x0000000402027836 */ /* 0x000fe20000000000 */
[----:B-----5:R-:W-:Y:S02]  /*17d0*/  DADD R16, R20, -R16 ;  /* 0x0000000014107229 */ /* 0x020fe40000000810 */
[----:B---3--:R-:W-:-:S08]  /*17e0*/  DADD R22, R22, -R24 ;  /* 0x0000000016167229 */ /* 0x008fd00000000818 */
[----:B------:R-:W-:Y:S02]  /*17f0*/  DMUL R22, R22, R22 ;  /* 0x0000001616167228 */ /* 0x000fe40000000000 */
[----:B------:R-:W-:-:S06]  /*1800*/  DMUL R16, R16, R16 ;  /* 0x0000001010107228 */ /* 0x000fcc0000000000 */
[----:B--2---:R-:W-:-:S08]  /*1810*/  DFMA R14, R22, R18, R14 ;  /* 0x00000012160e722b */ /* 0x004fd0000000000e */
[----:B------:R-:W-:-:S11]  /*1820*/  DFMA R24, R16, R26, R14 ;  /* 0x0000001a1018722b */ /* 0x000fd6000000000e */
.L_x_15:
[----:B------:R-:W-:Y:S05]  /*1830*/  BRA.U !UP1, `(.L_x_14) ;  /* 0x00000001093c7547 */ /* 0x000fea000b800000 */
[----:B------:R-:W0:Y:S01]  /*1840*/  LDC.64 R14, c[0x0][0x398] ;  /* 0x0000e600ff0e7b82 */ /* 0x000e220000000a00 */
[----:B------:R-:W-:Y:S02]  /*1850*/  IMAD R19, R3, UR14, RZ ;  /* 0x0000000e03137c24 */ /* 0x000fe4000f8e02ff */
[----:B------:R-:W-:Y:S02]  /*1860*/  IMAD R17, R0, UR14, RZ ;  /* 0x0000000e00117c24 */ /* 0x000fe4000f8e02ff */
[--C-:B------:R-:W-:Y:S02]  /*1870*/  IMAD.IADD R19, R19, 0x1, R2.reuse ;  /* 0x0000000113137824 */ /* 0x100fe400078e0202 */
[----:B------:R-:W-:Y:S01]  /*1880*/  IMAD.IADD R17, R17, 0x1, R2 ;  /* 0x0000000111117824 */ /* 0x000fe200078e0202 */
[----:B------:R-:W1:Y:S01]  /*1890*/  LDC.64 R12, c[0x0][0x3a8] ;  /* 0x0000ea00ff0c7b82 */ /* 0x000e620000000a00 */
[----:B0-----:R-:W-:-:S04]  /*18a0*/  IMAD.WIDE.U32 R18, R19, 0x8, R14 ;  /* 0x0000000813127825 */ /* 0x001fc800078e000e */
[----:B------:R-:W-:Y:S02]  /*18b0*/  IMAD.WIDE R16, R17, 0x8, R14 ;  /* 0x0000000811107825 */ /* 0x000fe400078e020e */
[----:B------:R-:W2:Y:S04]  /*18c0*/  LDG.E.64 R18, desc[UR12][R18.64] ;  /* 0x0000000c12127981 */ /* 0x000ea8000c1e1b00 */
[----:B------:R-:W2:Y:S01]  /*18d0*/  LDG.E.64 R14, desc[UR12][R16.64] ;  /* 0x0000000c100e7981 */ /* 0x000ea2000c1e1b00 */
[----:B-1----:R-:W-:-:S06]  /*18e0*/  IMAD.WIDE.U32 R12, R2, 0x8, R12 ;  /* 0x00000008020c7825 */ /* 0x002fcc00078e000c */
[----:B------:R-:W3:Y:S01]  /*18f0*/  LDG.E.64 R12, desc[UR12][R12.64] ;  /* 0x0000000c0c0c7981 */ /* 0x000ee2000c1e1b00 */
[----:B--2---:R-:W-:-:S08]  /*1900*/  DADD R14, R14, -R18 ;  /* 0x000000000e0e7229 */ /* 0x004fd00000000812 */
[----:B------:R-:W-:-:S08]  /*1910*/  DMUL R14, R14, R14 ;  /* 0x0000000e0e0e7228 */ /* 0x000fd00000000000 */
[----:B---3--:R-:W-:-:S11]  /*1920*/  DFMA R24, R14, R12, R24 ;  /* 0x0000000c0e18722b */ /* 0x008fd60000000018 */
.L_x_14:
[----:B------:R-:W0:Y:S01]  /*1930*/  MUFU.RCP64H R13, R5 ;  /* 0x00000005000d7308 */ /* 0x000e220000001800 */
[----:B------:R-:W-:Y:S01]  /*1940*/  IMAD.MOV.U32 R12, RZ, RZ, 0x1 ;  /* 0x00000001ff0c7424 */ /* 0x000fe200078e00ff */
[----:B------:R-:W-:Y:S05]  /*1950*/  BSSY.RECONVERGENT B0, `(.L_x_16) ;  /* 0x0000012000007945 */ /* 0x000fea0003800200 */
[----:B0-----:R-:W-:-:S08]  /*1960*/  DFMA R14, R12, -R4, 1 ;  /* 0x3ff000000c0e742b */ /* 0x001fd00000000804 */
[----:B------:R-:W-:-:S08]  /*1970*/  DFMA R14, R14, R14, R14 ;  /* 0x0000000e0e0e722b */ /* 0x000fd0000000000e */
[----:B------:R-:W-:-:S08]  /*1980*/  DFMA R14, R12, R14, R12 ;  /* 0x0000000e0c0e722b */ /* 0x000fd0000000000c */
[----:B------:R-:W-:-:S08]  /*1990*/  DFMA R12, R14, -R4, 1 ;  /* 0x3ff000000e0c742b */ /* 0x000fd00000000804 */
[----:B------:R-:W-:-:S08]  /*19a0*/  DFMA R12, R14, R12, R14 ;  /* 0x0000000c0e0c722b */ /* 0x000fd0000000000e */
[----:B------:R-:W-:-:S08]  /*19b0*/  DMUL R14, R12, -R24 ;  /* 0x800000180c0e7228 */ /* 0x000fd00000000000 */
[--C-:B------:R-:W-:Y:S02]  /*19c0*/  DFMA R16, R14, -R4, -R24.reuse ;  /* 0x800000040e10722b */ /* 0x100fe40000000818 */
[----:B------:R-:W-:-:S06]  /*19d0*/  DADD R24, -RZ, -R24 ;  /* 0x00000000ff187229 */ /* 0x000fcc0000000918 */
[----:B------:R-:W-:-:S04]  /*19e0*/  DFMA R12, R12, R16, R14 ;  /* 0x000000100c0c722b */ /* 0x000fc8000000000e */
[----:B------:R-:W-:-:S06]  /*19f0*/  FSETP.GEU.AND P1, PT, |R25|, 6.5827683646048100446e-37, PT ;  /* 0x036000001900780b */ /* 0x000fcc0003f2e200 */
[----:B------:R-:W-:-:S05]  /*1a00*/  FFMA R2, RZ, R5, R13 ;  /* 0x00000005ff027223 */ /* 0x000fca000000000d */
[----:B------:R-:W-:-:S13]  /*1a10*/  FSETP.GT.AND P0, PT, |R2|, 1.469367938527859385e-39, PT ;  /* 0x001000000200780b */ /* 0x000fda0003f04200 */
[----:B------:R-:W-:Y:S05]  /*1a20*/  @P0 BRA P1, `(.L_x_17) ;  /* 0x0000000000100947 */ /* 0x000fea0000800000 */
[----:B------:R-:W-:Y:S01]  /*1a30*/  MOV R12, R24 ;  /* 0x00000018000c7202 */ /* 0x000fe20000000f00 */
[----:B------:R-:W-:Y:S01]  /*1a40*/  IMAD.MOV.U32 R13, RZ, RZ, R25 ;  /* 0x000000ffff0d7224 */ /* 0x000fe200078e0019 */
[----:B------:R-:W-:-:S07]  /*1a50*/  MOV R2, 0x1a70 ;  /* 0x00001a7000027802 */ /* 0x000fce0000000f00 */
[----:B------:R-:W-:Y:S05]  /*1a60*/  CALL.REL.NOINC `($__internal_0_$__cuda_sm20_div_rn_f64_full) ;  /* 0x0000000400807944 */ /* 0x000fea0003c00000 */
.L_x_17:
[----:B------:R-:W-:Y:S05]  /*1a70*/  BSYNC.RECONVERGENT B0 ;  /* 0x0000000000007941 */ /* 0x000fea0003800200 */
.L_x_16:
        /* <DEDUP_REMOVED lines=13> */
[----:B------:R-:W-:Y:S01]  /*1b50*/  IMAD.MOV.U32 R18, RZ, RZ, -0x35dec16 ;  /* 0xfca213eaff127424 */ /* 0x000fe200078e00ff */
[----:B------:R-:W-:Y:S01]  /*1b60*/  UMOV UR9, 0x3e5ade15 ;  /* 0x3e5ade1500097882 */ /* 0x000fe20000000000 */
[----:B------:R-:W-:-:S06]  /*1b70*/  IMAD.MOV.U32 R19, RZ, RZ, 0x3e928af3 ;  /* 0x3e928af3ff137424 */ /* 0x000fcc00078e00ff */
        /* <DEDUP_REMOVED lines=27> */
[----:B------:R-:W-:Y:S01]  /*1d30*/  IMAD R17, R14, 0x100000, R19 ;  /* 0x001000000e117824 */ /* 0x000fe200078e0213 */
[----:B------:R-:W-:Y:S01]  /*1d40*/  MOV R16, R18 ;  /* 0x0000001200107202 */ /* 0x000fe20000000f00 */
        /* <DEDUP_REMOVED lines=11> */
[----:B------:R-:W-:-:S06]  /*1e00*/  @!P1 IMAD.MOV.U32 R12, RZ, RZ, RZ ;  /* 0x000000ffff0c9224 */ /* 0x000fcc00078e00ff */
[----:B------:R-:W-:-:S11]  /*1e10*/  @!P1 DMUL R16, R18, R12 ;  /* 0x0000000c12109228 */ /* 0x000fd60000000000 */
.L_x_19:
[----:B------:R-:W-:Y:S05]  /*1e20*/  BSYNC.RECONVERGENT B0 ;  /* 0x0000000000007941 */ /* 0x000fea0003800200 */
.L_x_18:
[----:B------:R-:W0:Y:S02]  /*1e30*/  LDC.64 R12, c[0x0][0x388] ;  /* 0x0000e200ff0c7b82 */ /* 0x000e240000000a00 */
[----:B0-----:R-:W-:-:S06]  /*1e40*/  IMAD.WIDE.U32 R12, R3, 0x8, R12 ;  /* 0x00000008030c7825 */ /* 0x001fcc00078e000c */
[----:B------:R-:W2:Y:S01]  /*1e50*/  LDG.E.64 R12, desc[UR12][R12.64] ;  /* 0x0000000c0c0c7981 */ /* 0x000ea2000c1e1b00 */
[----:B------:R-:W-:Y:S01]  /*1e60*/  VIADD R3, R3, 0x1 ;  /* 0x0000000103037836 */ /* 0x000fe20000000000 */
[----:B------:R-:W-:-:S04]  /*1e70*/  DADD R6, R16, R6 ;  /* 0x0000000010067229 */ /* 0x000fc80000000006 */
[----:B------:R-:W-:Y:S01]  /*1e80*/  ISETP.NE.AND P0, PT, R3, UR6, PT ;  /* 0x0000000603007c0c */ /* 0x000fe2000bf05270 */
[----:B--2---:R-:W-:-:S12]  /*1e90*/  DFMA R8, R12, R16, R8 ;  /* 0x000000100c08722b */ /* 0x004fd80000000008 */
[----:B------:R-:W-:Y:S05]  /*1ea0*/  @P0 BRA `(.L_x_20) ;  /* 0xfffffff0008c0947 */ /* 0x000fea000383ffff */
.L_x_9:
[----:B------:R-:W0:Y:S01]  /*1eb0*/  MUFU.RCP64H R3, R7 ;  /* 0x0000000700037308 */ /* 0x000e220000001800 */
[----:B------:R-:W-:Y:S01]  /*1ec0*/  IMAD.MOV.U32 R2, RZ, RZ, 0x1 ;  /* 0x00000001ff027424 */ /* 0x000fe200078e00ff */
[----:B------:R-:W-:Y:S01]  /*1ed0*/  FSETP.GEU.AND P1, PT, |R9|, 6.5827683646048100446e-37, PT ;  /* 0x036000000900780b */ /* 0x000fe20003f2e200 */
[----:B------:R-:W-:Y:S04]  /*1ee0*/  BSSY.RECONVERGENT B0, `(.L_x_0) ;  /* 0x0000014000007945 */ /* 0x000fe80003800200 */
[----:B0-----:R-:W-:-:S08]  /*1ef0*/  DFMA R4, R2, -R6, 1 ;  /* 0x3ff000000204742b */ /* 0x001fd00000000806 */
[----:B------:R-:W-:-:S08]  /*1f00*/  DFMA R4, R4, R4, R4 ;  /* 0x000000040404722b */ /* 0x000fd00000000004 */
[----:B------:R-:W-:-:S08]  /*1f10*/  DFMA R4, R2, R4, R2 ;  /* 0x000000040204722b */ /* 0x000fd00000000002 */
[----:B------:R-:W-:-:S08]  /*1f20*/  DFMA R2, R4, -R6, 1 ;  /* 0x3ff000000402742b */ /* 0x000fd00000000806 */
[----:B------:R-:W-:-:S08]  /*1f30*/  DFMA R2, R4, R2, R4 ;  /* 0x000000020402722b */ /* 0x000fd00000000004 */
[----:B------:R-:W-:-:S08]  /*1f40*/  DMUL R4, R2, R8 ;  /* 0x0000000802047228 */ /* 0x000fd00000000000 */
[----:B------:R-:W-:-:S08]  /*1f50*/  DFMA R10, R4, -R6, R8 ;  /* 0x80000006040a722b */ /* 0x000fd00000000008 */
[----:B------:R-:W-:-:S10]  /*1f60*/  DFMA R2, R2, R10, R4 ;  /* 0x0000000a0202722b */ /* 0x000fd40000000004 */
[----:B------:R-:W-:-:S05]  /*1f70*/  FFMA R4, RZ, R7, R3 ;  /* 0x00000007ff047223 */ /* 0x000fca0000000003 */
[----:B------:R-:W-:-:S13]  /*1f80*/  FSETP.GT.AND P0, PT, |R4|, 1.469367938527859385e-39, PT ;  /* 0x001000000400780b */ /* 0x000fda0003f04200 */
[----:B------:R-:W-:Y:S05]  /*1f90*/  @P0 BRA P1, `(.L_x_21) ;  /* 0x0000000000200947 */ /* 0x000fea0000800000 */
[----:B------:R-:W-:Y:S01]  /*1fa0*/  IMAD.MOV.U32 R12, RZ, RZ, R8 ;  /* 0x000000ffff0c7224 */ /* 0x000fe200078e0008 */
[----:B------:R-:W-:Y:S01]  /*1fb0*/  MOV R13, R9 ;  /* 0x00000009000d7202 */ /* 0x000fe20000000f00 */
[----:B------:R-:W-:Y:S01]  /*1fc0*/  IMAD.MOV.U32 R4, RZ, RZ, R6 ;  /* 0x000000ffff047224 */ /* 0x000fe200078e0006 */
[----:B------:R-:W-:Y:S01]  /*1fd0*/  MOV R2, 0x2000 ;  /* 0x0000200000027802 */ /* 0x000fe20000000f00 */
[----:B------:R-:W-:-:S07]  /*1fe0*/  IMAD.MOV.U32 R5, RZ, RZ, R7 ;  /* 0x000000ffff057224 */ /* 0x000fce00078e0007 */
[----:B------:R-:W-:Y:S05]  /*1ff0*/  CALL.REL.NOINC `($__internal_0_$__cuda_sm20_div_rn_f64_full) ;  /* 0x00000000001c7944 */ /* 0x000fea0003c00000 */
[----:B------:R-:W-:Y:S02]  /*2000*/  IMAD.MOV.U32 R2, RZ, RZ, R12 ;  /* 0x000000ffff027224 */ /* 0x000fe400078e000c */
[----:B------:R-:W-:-:S07]  /*2010*/  IMAD.MOV.U32 R3, RZ, RZ, R13 ;  /* 0x000000ffff037224 */ /* 0x000fce00078e000d */
.L_x_21:
[----:B------:R-:W-:Y:S05]  /*2020*/  BSYNC.RECONVERGENT B0 ;  /* 0x0000000000007941 */ /* 0x000fea0003800200 */
.L_x_0:
[----:B------:R-:W0:Y:S02]  /*2030*/  LDC.64 R4, c[0x0][0x380] ;  /* 0x0000e000ff047b82 */ /* 0x000e240000000a00 */
[----:B0-----:R-:W-:-:S05]  /*2040*/  IMAD.WIDE R4, R0, 0x8, R4 ;  /* 0x0000000800047825 */ /* 0x001fca00078e0204 */
[----:B------:R-:W-:Y:S01]  /*2050*/  STG.E.64 desc[UR12][R4.64], R2 ;  /* 0x0000000204007986 */ /* 0x000fe2000c101b0c */
[----:B------:R-:W-:Y:S05]  /*2060*/  EXIT ;  /* 0x000000000000794d */ /* 0x000fea0003800000 */
        .weak           $__internal_0_$__cuda_sm20_div_rn_f64_full
        .type           $__internal_0_$__cuda_sm20_div_rn_f64_full,@function
        .size           $__internal_0_$__cuda_sm20_div_rn_f64_full,($_Z13nonLocalMeansPdS_iiS_iS_$__internal_accurate_pow - $__internal_0_$__cuda_sm20_div_rn_f64_full)
$__internal_0_$__cuda_sm20_div_rn_f64_full:
[----:B------:R-:W-:Y:S01]  /*2070*/  FSETP.GEU.AND P2, PT, |R13|, 1.469367938527859385e-39, PT ;  /* 0x001000000d00780b */ /* 0x000fe20003f4e200 */
[----:B------:R-:W-:Y:S01]  /*2080*/  IMAD.MOV.U32 R16, RZ, RZ, R4 ;  /* 0x000000ffff107224 */ /* 0x000fe200078e0004 */
[C---:B------:R-:W-:Y:S01]  /*2090*/  FSETP.GEU.AND P0, PT, |R5|.reuse, 1.469367938527859385e-39, PT ;  /* 0x001000000500780b */ /* 0x040fe20003f0e200 */
[----:B------:R-:W-:Y:S01]  /*20a0*/  IMAD.MOV.U32 R17, RZ, RZ, R5 ;  /* 0x000000ffff117224 */ /* 0x000fe200078e0005 */
[----:B------:R-:W-:Y:S01]  /*20b0*/  LOP3.LUT R14, R5, 0x800fffff, RZ, 0xc0, !PT ;  /* 0x800fffff050e7812 */ /* 0x000fe200078ec0ff */
[----:B------:R-:W-:Y:S01]  /*20c0*/  IMAD.MOV.U32 R27, RZ, RZ, 0x1ca00000 ;  /* 0x1ca00000ff1b7424 */ /* 0x000fe200078e00ff */
[----:B------:R-:W-:Y:S01]  /*20d0*/  LOP3.LUT R26, R13, 0x7ff00000, RZ, 0xc0, !PT ;  /* 0x7ff000000d1a7812 */ /* 0x000fe200078ec0ff */
[----:B------:R-:W-:Y:S01]  /*20e0*/  IMAD.MOV.U32 R18, RZ, RZ, R12 ;  /* 0x000000ffff127224 */ /* 0x000fe200078e000c */
[----:B------:R-:W-:Y:S01]  /*20f0*/  LOP3.LUT R15, R14, 0x3ff00000, RZ, 0xfc, !PT ;  /* 0x3ff000000e0f7812 */ /* 0x000fe200078efcff */
[----:B------:R-:W-:Y:S01]  /*2100*/  IMAD.MOV.U32 R20, RZ, RZ, 0x1 ;  /* 0x00000001ff147424 */ /* 0x000fe200078e00ff */
[----:B------:R-:W-:Y:S01]  /*2110*/  MOV R14, R4 ;  /* 0x00000004000e7202 */ /* 0x000fe20000000f00 */
[----:B------:R-:W-:Y:S01]  /*2120*/  BSSY.RECONVERGENT B1, `(.L_x_22) ;  /* 0x000004e000017945 */ /* 0x000fe20003800200 */
[----:B------:R-:W-:Y:S01]  /*2130*/  LOP3.LUT R29, R5, 0x7ff00000, RZ, 0xc0, !PT ;  /* 0x7ff00000051d7812 */ /* 0x000fe200078ec0ff */
[----:B------:R-:W-:Y:S01]  /*2140*/  @!P2 IMAD.MOV.U32 R22, RZ, RZ, RZ ;  /* 0x000000ffff16a224 */ /* 0x000fe200078e00ff */
[----:B------:R-:W-:Y:S01]  /*2150*/  @!P2 LOP3.LUT R19, R17, 0x7ff00000, RZ, 0xc0, !PT ;  /* 0x7ff000001113a812 */ /* 0x000fe200078ec0ff */
[----:B------:R-:W-:Y:S01]  /*2160*/  @!P0 DMUL R14, R16, 8.98846567431157953865e+307 ;  /* 0x7fe00000100e8828 */ /* 0x000fe20000000000 */
[----:B------:R-:W-:-:S02]  /*2170*/  ISETP.GE.U32.AND P1, PT, R26, R29, PT ;  /* 0x0000001d1a00720c */ /* 0x000fc40003f26070 */
[----:B------:R-:W-:Y:S02]  /*2180*/  @!P2 ISETP.GE.U32.AND P3, PT, R26, R19, PT ;  /* 0x000000131a00a20c */ /* 0x000fe40003f66070 */
[C---:B------:R-:W-:Y:S01]  /*2190*/  SEL R19, R27.reuse, 0x63400000, !P1 ;  /* 0x634000001b137807 */ /* 0x040fe20004800000 */
[----:B------:R-:W0:Y:S01]  /*21a0*/  MUFU.RCP64H R21, R15 ;  /* 0x0000000f00157308 */ /* 0x000e220000001800 */
[----:B------:R-:W-:Y:S02]  /*21b0*/  @!P2 SEL R23, R27, 0x63400000, !P3 ;  /* 0x634000001b17a807 */ /* 0x000fe40005800000 */
[--C-:B------:R-:W-:Y:S02]  /*21c0*/  LOP3.LUT R19, R19, 0x800fffff, R13.reuse, 0xf8, !PT ;  /* 0x800fffff13137812 */ /* 0x100fe400078ef80d */
[----:B------:R-:W-:Y:S02]  /*21d0*/  @!P2 LOP3.LUT R23, R23, 0x80000000, R13, 0xf8, !PT ;  /* 0x800000001717a812 */ /* 0x000fe400078ef80d */
[----:B------:R-:W-:-:S02]  /*21e0*/  @!P0 LOP3.LUT R29, R15, 0x7ff00000, RZ, 0xc0, !PT ;  /* 0x7ff000000f1d8812 */ /* 0x000fc400078ec0ff */
[----:B------:R-:W-:-:S06]  /*21f0*/  @!P2 LOP3.LUT R23, R23, 0x100000, RZ, 0xfc, !PT ;  /* 0x001000001717a812 */ /* 0x000fcc00078efcff */
[----:B------:R-:W-:Y:S02]  /*2200*/  @!P2 DFMA R18, R18, 2, -R22 ;  /* 0x400000001212a82b */ /* 0x000fe40000000816 */
[----:B0-----:R-:W-:-:S08]  /*2210*/  DFMA R22, R20, -R14, 1 ;  /* 0x3ff000001416742b */ /* 0x001fd0000000080e */
[----:B------:R-:W-:-:S08]  /*2220*/  DFMA R22, R22, R22, R22 ;  /* 0x000000161616722b */ /* 0x000fd00000000016 */
[----:B------:R-:W-:-:S08]  /*2230*/  DFMA R22, R20, R22, R20 ;  /* 0x000000161416722b */ /* 0x000fd00000000014 */
[----:B------:R-:W-:-:S08]  /*2240*/  DFMA R20, R22, -R14, 1 ;  /* 0x3ff000001614742b */ /* 0x000fd0000000080e */
[----:B------:R-:W-:-:S08]  /*2250*/  DFMA R20, R22, R20, R22 ;  /* 0x000000141614722b */ /* 0x000fd00000000016 */
[----:B------:R-:W-:-:S08]  /*2260*/  DMUL R22, R20, R18 ;  /* 0x0000001214167228 */ /* 0x000fd00000000000 */
[----:B------:R-:W-:-:S08]  /*2270*/  DFMA R24, R22, -R14, R18 ;  /* 0x8000000e1618722b */ /* 0x000fd00000000012 */
[----:B------:R-:W-:Y:S01]  /*2280*/  DFMA R24, R20, R24, R22 ;  /* 0x000000181418722b */ /* 0x000fe20000000016 */
[----:B------:R-:W-:Y:S01]  /*2290*/  IMAD.MOV.U32 R22, RZ, RZ, R26 ;  /* 0x000000ffff167224 */ /* 0x000fe200078e001a */
[----:B------:R-:W-:-:S05]  /*22a0*/  @!P2 LOP3.LUT R22, R19, 0x7ff00000, RZ, 0xc0, !PT ;  /* 0x7ff000001316a812 */ /* 0x000fca00078ec0ff */
[----:B------:R-:W-:-:S05]  /*22b0*/  VIADD R20, R22, 0xffffffff ;  /* 0xffffffff16147836 */ /* 0x000fca0000000000 */
[----:B------:R-:W-:Y:S02]  /*22c0*/  ISETP.GT.U32.AND P0, PT, R20, 0x7feffffe, PT ;  /* 0x7feffffe1400780c */ /* 0x000fe40003f04070 */
[----:B------:R-:W-:-:S04]  /*22d0*/  IADD3 R20, PT, PT, R29, -0x1, RZ ;  /* 0xffffffff1d147810 */ /* 0x000fc80007ffe0ff */
[----:B------:R-:W-:-:S13]  /*22e0*/  ISETP.GT.U32.OR P0, PT, R20, 0x7feffffe, P0 ;  /* 0x7feffffe1400780c */ /* 0x000fda0000704470 */
[----:B------:R-:W-:Y:S05]  /*22f0*/  @P0 BRA `(.L_x_23) ;  /* 0x00000000006c0947 */ /* 0x000fea0003800000 */
[----:B------:R-:W-:-:S04]  /*2300*/  LOP3.LUT R13, R17, 0x7ff00000, RZ, 0xc0, !PT ;  /* 0x7ff00000110d7812 */ /* 0x000fc800078ec0ff */
[CC--:B------:R-:W-:Y:S02]  /*2310*/  VIADDMNMX R12, R26.reuse, -R13.reuse, 0xb9600000, !PT ;  /* 0xb96000001a0c7446 */ /* 0x0c0fe4000780090d */
[----:B------:R-:W-:Y:S02]  /*2320*/  ISETP.GE.U32.AND P0, PT, R26, R13, PT ;  /* 0x0000000d1a00720c */ /* 0x000fe40003f06070 */
[----:B------:R-:W-:Y:S02]  /*2330*/  VIMNMX R12, PT, PT, R12, 0x46a00000, PT ;  /* 0x46a000000c0c7848 */ /* 0x000fe40003fe0100 */
[----:B------:R-:W-:-:S05]  /*2340*/  SEL R27, R27, 0x63400000, !P0 ;  /* 0x634000001b1b7807 */ /* 0x000fca0004000000 */
[----:B------:R-:W-:Y:S02]  /*2350*/  IMAD.IADD R22, R12, 0x1, -R27 ;  /* 0x000000010c167824 */ /* 0x000fe400078e0a1b */
[----:B------:R-:W-:Y:S02]  /*2360*/  IMAD.MOV.U32 R12, RZ, RZ, RZ ;  /* 0x000000ffff0c7224 */ /* 0x000fe400078e00ff */
[----:B------:R-:W-:-:S06]  /*2370*/  VIADD R13, R22, 0x7fe00000 ;  /* 0x7fe00000160d7836 */ /* 0x000fcc0000000000 */
[----:B------:R-:W-:-:S10]  /*2380*/  DMUL R20, R24, R12 ;  /* 0x0000000c18147228 */ /* 0x000fd40000000000 */
[----:B------:R-:W-:-:S13]  /*2390*/  FSETP.GTU.AND P0, PT, |R21|, 1.469367938527859385e-39, PT ;  /* 0x001000001500780b */ /* 0x000fda0003f0c200 */
[----:B------:R-:W-:Y:S05]  /*23a0*/  @P0 BRA `(.L_x_24) ;  /* 0x0000000000940947 */ /* 0x000fea0003800000 */
[----:B------:R-:W-:-:S06]  /*23b0*/  DFMA R14, R24, -R14, R18 ;  /* 0x8000000e180e722b */ /* 0x000fcc0000000012 */
[----:B------:R-:W-:-:S04]  /*23c0*/  IMAD.MOV.U32 R14, RZ, RZ, RZ ;  /* 0x000000ffff0e7224 */ /* 0x000fc800078e00ff */
[C---:B------:R-:W-:Y:S02]  /*23d0*/  FSETP.NEU.AND P0, PT, R15.reuse, RZ, PT ;  /* 0x000000ff0f00720b */ /* 0x040fe40003f0d000 */
[----:B------:R-:W-:-:S04]  /*23e0*/  LOP3.LUT R17, R15, 0x80000000, R17, 0x48, !PT ;  /* 0x800000000f117812 */ /* 0x000fc800078e4811 */
[----:B------:R-:W-:-:S07]  /*23f0*/  LOP3.LUT R15, R17, R13, RZ, 0xfc, !PT ;  /* 0x0000000d110f7212 */ /* 0x000fce00078efcff */
[----:B------:R-:W-:Y:S05]  /*2400*/  @!P0 BRA `(.L_x_24) ;  /* 0x00000000007c8947 */ /* 0x000fea0003800000 */
[----:B------:R-:W-:Y:S01]  /*2410*/  IMAD.MOV R13, RZ, RZ, -R22 ;  /* 0x000000ffff0d7224 */ /* 0x000fe200078e0a16 */
[----:B------:R-:W-:Y:S01]  /*2420*/  MOV R12, RZ ;  /* 0x000000ff000c7202 */ /* 0x000fe20000000f00 */
[----:B------:R-:W-:-:S05]  /*2430*/  DMUL.RP R14, R24, R14 ;  /* 0x0000000e180e7228 */ /* 0x000fca0000008000 */
[----:B------:R-:W-:-:S05]  /*2440*/  DFMA R12, R20, -R12, R24 ;  /* 0x8000000c140c722b */ /* 0x000fca0000000018 */
[----:B------:R-:W-:Y:S02]  /*2450*/  LOP3.LUT R17, R15, R17, RZ, 0x3c, !PT ;  /* 0x000000110f117212 */ /* 0x000fe400078e3cff */
[----:B------:R-:W-:-:S04]  /*2460*/  IADD3 R12, PT, PT, -R22, -0x43300000, RZ ;  /* 0xbcd00000160c7810 */ /* 0x000fc80007ffe1ff */
[----:B------:R-:W-:-:S04]  /*2470*/  FSETP.NEU.AND P0, PT, |R13|, R12, PT ;  /* 0x0000000c0d00720b */ /* 0x000fc80003f0d200 */
[----:B------:R-:W-:Y:S02]  /*2480*/  FSEL R20, R14, R20, !P0 ;  /* 0x000000140e147208 */ /* 0x000fe40004000000 */
[----:B------:R-:W-:Y:S01]  /*2490*/  FSEL R21, R17, R21, !P0 ;  /* 0x0000001511157208 */ /* 0x000fe20004000000 */
[----:B------:R-:W-:Y:S06]  /*24a0*/  BRA `(.L_x_24) ;  /* 0x0000000000547947 */ /* 0x000fec0003800000 */
.L_x_23:
[----:B------:R-:W-:-:S14]  /*24b0*/  DSETP.NAN.AND P0, PT, R12, R12, PT ;  /* 0x0000000c0c00722a */ /* 0x000fdc0003f08000 */
[----:B------:R-:W-:Y:S05]  /*24c0*/  @P0 BRA `(.L_x_25) ;  /* 0x0000000000440947 */ /* 0x000fea0003800000 */
[----:B------:R-:W-:-:S14]  /*24d0*/  DSETP.NAN.AND P0, PT, R16, R16, PT ;  /* 0x000000101000722a */ /* 0x000fdc0003f08000 */
[----:B------:R-:W-:Y:S05]  /*24e0*/  @P0 BRA `(.L_x_26) ;  /* 0x0000000000300947 */ /* 0x000fea0003800000 */
[----:B------:R-:W-:Y:S01]  /*24f0*/  ISETP.NE.AND P0, PT, R22, R29, PT ;  /* 0x0000001d1600720c */ /* 0x000fe20003f05270 */
[----:B------:R-:W-:Y:S02]  /*2500*/  IMAD.MOV.U32 R20, RZ, RZ, 0x0 ;  /* 0x00000000ff147424 */ /* 0x000fe400078e00ff */
[----:B------:R-:W-:-:S10]  /*2510*/  IMAD.MOV.U32 R21, RZ, RZ, -0x80000 ;  /* 0xfff80000ff157424 */ /* 0x000fd400078e00ff */
[----:B------:R-:W-:Y:S05]  /*2520*/  @!P0 BRA `(.L_x_24) ;  /* 0x0000000000348947 */ /* 0x000fea0003800000 */
[----:B------:R-:W-:Y:S02]  /*2530*/  ISETP.NE.AND P0, PT, R22, 0x7ff00000, PT ;  /* 0x7ff000001600780c */ /* 0x000fe40003f05270 */
[----:B------:R-:W-:Y:S02]  /*2540*/  LOP3.LUT R21, R13, 0x80000000, R17, 0x48, !PT ;  /* 0x800000000d157812 */ /* 0x000fe400078e4811 */
[----:B------:R-:W-:-:S13]  /*2550*/  ISETP.EQ.OR P0, PT, R29, RZ, !P0 ;  /* 0x000000ff1d00720c */ /* 0x000fda0004702670 */
[----:B------:R-:W-:Y:S01]  /*2560*/  @P0 LOP3.LUT R12, R21, 0x7ff00000, RZ, 0xfc, !PT ;  /* 0x7ff00000150c0812 */ /* 0x000fe200078efcff */
[----:B------:R-:W-:Y:S02]  /*2570*/  @!P0 IMAD.MOV.U32 R20, RZ, RZ, RZ ;  /* 0x000000ffff148224 */ /* 0x000fe400078e00ff */
[----:B------:R-:W-:Y:S02]  /*2580*/  @P0 IMAD.MOV.U32 R20, RZ, RZ, RZ ;  /* 0x000000ffff140224 */ /* 0x000fe400078e00ff */
[----:B------:R-:W-:Y:S01]  /*2590*/  @P0 IMAD.MOV.U32 R21, RZ, RZ, R12 ;  /* 0x000000ffff150224 */ /* 0x000fe200078e000c */
[----:B------:R-:W-:Y:S06]  /*25a0*/  BRA `(.L_x_24) ;  /* 0x0000000000147947 */ /* 0x000fec0003800000 */
.L_x_26:
[----:B------:R-:W-:Y:S02]  /*25b0*/  LOP3.LUT R21, R17, 0x80000, RZ, 0xfc, !PT ;  /* 0x0008000011157812 */ /* 0x000fe400078efcff */
[----:B------:R-:W-:Y:S01]  /*25c0*/  MOV R20, R16 ;  /* 0x0000001000147202 */ /* 0x000fe20000000f00 */
[----:B------:R-:W-:Y:S06]  /*25d0*/  BRA `(.L_x_24) ;  /* 0x0000000000087947 */ /* 0x000fec0003800000 */
.L_x_25:
[----:B------:R-:W-:Y:S01]  /*25e0*/  LOP3.LUT R21, R13, 0x80000, RZ, 0xfc, !PT ;  /* 0x000800000d157812 */ /* 0x000fe200078efcff */
[----:B------:R-:W-:-:S07]  /*25f0*/  IMAD.MOV.U32 R20, RZ, RZ, R12 ;  /* 0x000000ffff147224 */ /* 0x000fce00078e000c */
.L_x_24:
[----:B------:R-:W-:Y:S05]  /*2600*/  BSYNC.RECONVERGENT B1 ;  /* 0x0000000000017941 */ /* 0x000fea0003800200 */
.L_x_22:
[----:B------:R-:W-:Y:S02]  /*2610*/  IMAD.MOV.U32 R14, RZ, RZ, R2 ;  /* 0x000000ffff0e7224 */ /* 0x000fe400078e0002 */
[----:B------:R-:W-:Y:S02]  /*2620*/  IMAD.MOV.U32 R15, RZ, RZ, 0x0 ;  /* 0x00000000ff0f7424 */ /* 0x000fe400078e00ff */
[----:B------:R-:W-:Y:S02]  /*2630*/  IMAD.MOV.U32 R12, RZ, RZ, R20 ;  /* 0x000000ffff0c7224 */ /* 0x000fe400078e0014 */
[----:B------:R-:W-:Y:S01]  /*2640*/  IMAD.MOV.U32 R13, RZ, RZ, R21 ;  /* 0x000000ffff0d7224 */ /* 0x000fe200078e0015 */
[----:B------:R-:W-:Y:S06]  /*2650*/  RET.REL.NODEC R14 `(_Z13nonLocalMeansPdS_iiS_iS_) ;  /* 0xffffffd80e687950 */ /* 0x000fec0003c3ffff */
        .type           $_Z13nonLocalMeansPdS_iiS_iS_$__internal_accurate_pow,@function
        .size           $_Z13nonLocalMeansPdS_iiS_iS_$__internal_accurate_pow,(.L_x_36 - $_Z13nonLocalMeansPdS_iiS_iS_$__internal_accurate_pow)
$_Z13nonLocalMeansPdS_iiS_iS_$__internal_accurate_pow:
[----:B------:R-:W0:Y:S01]  /*2660*/  MUFU.RCP64H R7, 1.799999237060546875 ;  /* 0x3ffccccc00077908 */ /* 0x000e220000001800 */
[----:B------:R-:W-:Y:S01]  /*2670*/  MOV R4, 0xcccccccd ;  /* 0xcccccccd00047802 */ /* 0x000fe20000000f00 */
[----:B------:R-:W-:Y:S01]  /*2680*/  IMAD.MOV.U32 R5, RZ, RZ, 0x3ffccccc ;  /* 0x3ffcccccff057424 */ /* 0x000fe200078e00ff */
[----:B------:R-:W-:Y:S01]  /*2690*/  UMOV UR4, 0x99999998 ;  /* 0x9999999800047882 */ /* 0x000fe20000000000 */
[----:B------:R-:W-:Y:S01]  /*26a0*/  IMAD.MOV.U32 R6, RZ, RZ, RZ ;  /* 0x000000ffff067224 */ /* 0x000fe200078e00ff */
[----:B------:R-:W-:Y:S01]  /*26b0*/  UMOV UR5, 0x3fc99999 ;  /* 0x3fc9999900057882 */ /* 0x000fe20000000000 */
[----:B------:R-:W-:Y:S01]  /*26c0*/  IMAD.MOV.U32 R8, RZ, RZ, 0x41ad3b5a ;  /* 0x41ad3b5aff087424 */ /* 0x000fe200078e00ff */
[----:B------:R-:W-:Y:S01]  /*26d0*/  UMOV UR8, 0x7d2cafe2 ;  /* 0x7d2cafe200087882 */ /* 0x000fe20000000000 */
[----:B------:R-:W-:Y:S01]  /*26e0*/  IMAD.MOV.U32 R9, RZ, RZ, 0x3ed0f5d2 ;  /* 0x3ed0f5d2ff097424 */ /* 0x000fe200078e00ff */
[----:B------:R-:W-:Y:S01]  /*26f0*/  UMOV UR9, 0x3eb0f5ff ;  /* 0x3eb0f5ff00097882 */ /* 0x000fe20000000000 */
[----:B0-----:R-:W-:-:S08]  /*2700*/  DFMA R4, R6, -R4, 1 ;  /* 0x3ff000000604742b */ /* 0x001fd00000000804 */
[----:B------:R-:W-:-:S08]  /*2710*/  DFMA R4, R4, R4, R4 ;  /* 0x000000040404722b */ /* 0x000fd00000000004 */
[----:B------:R-:W-:-:S08]  /*2720*/  DFMA R6, R6, R4, R6 ;  /* 0x000000040606722b */ /* 0x000fd00000000006 */
[----:B------:R-:W-:-:S08]  /*2730*/  DMUL R4, R6, -UR4 ;  /* 0x8000000406047c28 */ /* 0x000fd00008000000 */
[----:B------:R-:W-:-:S08]  /*2740*/  DFMA R4, R6, -UR4, R4 ;  /* 0x8000000406047c2b */ /* 0x000fd00008000004 */
[C---:B------:R-:W-:Y:S02]  /*2750*/  DMUL R10, R4.reuse, R4 ;  /* 0x00000004040a7228 */ /* 0x040fe40000000000 */
[----:B------:R-:W-:-:S06]  /*2760*/  DADD R12, -R4, -UR4 ;  /* 0x80000004040c7e29 */ /* 0x000fcc0008000100 */
[----:B------:R-:W-:Y:S01]  /*2770*/  DFMA R8, R10, UR8, R8 ;  /* 0x000000080a087c2b */ /* 0x000fe20008000008 */
[----:B------:R-:W-:Y:S01]  /*2780*/  UMOV UR8, 0x75488a3f ;  /* 0x75488a3f00087882 */ /* 0x000fe20000000000 */
[----:B------:R-:W-:Y:S01]  /*2790*/  UMOV UR9, 0x3ef3b20a ;  /* 0x3ef3b20a00097882 */ /* 0x000fe20000000000 */
[----:B------:R-:W-:Y:S02]  /*27a0*/  DADD R16, R12, R12 ;  /* 0x000000000c107229 */ /* 0x000fe4000000000c */
[----:B------:R-:W-:-:S03]  /*27b0*/  DMUL R12, R4, R4 ;  /* 0x00000004040c7228 */ /* 0x000fc60000000000 */
[----:B------:R-:W-:Y:S01]  /*27c0*/  DFMA R8, R10, R8, UR8 ;  /* 0x000000080a087e2b */ /* 0x000fe20008000008 */
[----:B------:R-:W-:Y:S01]  /*27d0*/  UMOV UR8, 0xe4faecd5 ;  /* 0xe4faecd500087882 */ /* 0x000fe20000000000 */
[----:B------:R-:W-:Y:S01]  /*27e0*/  UMOV UR9, 0x3f1745cd ;  /* 0x3f1745cd00097882 */ /* 0x000fe20000000000 */
[----:B------:R-:W-:Y:S01]  /*27f0*/  DFMA R16, -R4, -UR4, R16 ;  /* 0x8000000404107c2b */ /* 0x000fe20008000110 */
[----:B------:R-:W-:Y:S01]  /*2800*/  UMOV UR4, 0xb9e7b0 ;  /* 0x00b9e7b000047882 */ /* 0x000fe20000000000 */
[----:B------:R-:W-:-:S03]  /*2810*/  UMOV UR5, 0x3c46a4cb ;  /* 0x3c46a4cb00057882 */ /* 0x000fc60000000000 */
[----:B------:R-:W-:Y:S01]  /*2820*/  DFMA R8, R10, R8, UR8 ;  /* 0x000000080a087e2b */ /* 0x000fe20008000008 */
[----:B------:R-:W-:Y:S01]  /*2830*/  UMOV UR8, 0x258a578b ;  /* 0x258a578b00087882 */ /* 0x000fe20000000000 */
[----:B------:R-:W-:Y:S01]  /*2840*/  UMOV UR9, 0x3f3c71c7 ;  /* 0x3f3c71c700097882 */ /* 0x000fe20000000000 */
[----:B------:R-:W-:-:S05]  /*2850*/  DMUL R6, R6, R16 ;  /* 0x0000001006067228 */ /* 0x000fca0000000000 */
[----:B------:R-:W-:Y:S01]  /*2860*/  DFMA R8, R10, R8, UR8 ;  /* 0x000000080a087e2b */ /* 0x000fe20008000008 */
[----:B------:R-:W-:Y:S01]  /*2870*/  UMOV UR8, 0x9242b910 ;  /* 0x9242b91000087882 */ /* 0x000fe20000000000 */
[----:B------:R-:W-:-:S03]  /*2880*/  UMOV UR9, 0x3f624924 ;  /* 0x3f62492400097882 */ /* 0x000fc60000000000 */
[----:B------:R-:W-:Y:S01]  /*2890*/  VIADD R21, R7, 0x100000 ;  /* 0x0010000007157836 */ /* 0x000fe20000000000 */
[----:B------:R-:W-:Y:S02]  /*28a0*/  MOV R20, R6 ;  /* 0x0000000600147202 */ /* 0x000fe40000000f00 */
[----:B------:R-:W-:Y:S01]  /*28b0*/  DFMA R8, R10, R8, UR8 ;  /* 0x000000080a087e2b */ /* 0x000fe20008000008 */
[----:B------:R-:W-:Y:S01]  /*28c0*/  UMOV UR8, 0x99999dfb ;  /* 0x99999dfb00087882 */ /* 0x000fe20000000000 */
[----:B------:R-:W-:-:S06]  /*28d0*/  UMOV UR9, 0x3f899999 ;  /* 0x3f89999900097882 */ /* 0x000fcc0000000000 */
[----:B------:R-:W-:Y:S01]  /*28e0*/  DFMA R14, R10, R8, UR8 ;  /* 0x000000080a0e7e2b */ /* 0x000fe20008000008 */
[----:B------:R-:W-:Y:S01]  /*28f0*/  UMOV UR8, 0x55555555 ;  /* 0x5555555500087882 */ /* 0x000fe20000000000 */
[----:B------:R-:W-:-:S06]  /*2900*/  UMOV UR9, 0x3fb55555 ;  /* 0x3fb5555500097882 */ /* 0x000fcc0000000000 */
[----:B------:R-:W-:-:S08]  /*2910*/  DFMA R8, R10, R14, UR8 ;  /* 0x000000080a087e2b */ /* 0x000fd0000800000e */
[----:B------:R-:W-:-:S08]  /*2920*/  DADD R18, -R8, UR8 ;  /* 0x0000000808127e29 */ /* 0x000fd00008000100 */
[----:B------:R-:W-:Y:S02]  /*2930*/  DFMA R18, R10, R14, R18 ;  /* 0x0000000e0a12722b */ /* 0x000fe40000000012 */
[----:B------:R-:W-:-:S06]  /*2940*/  DMUL R10, R4, R12 ;  /* 0x0000000c040a7228 */ /* 0x000fcc0000000000 */
[----:B------:R-:W-:Y:S01]  /*2950*/  DADD R16, R18, -UR4 ;  /* 0x8000000412107e29 */ /* 0x000fe20008000000 */
[----:B------:R-:W-:Y:S01]  /*2960*/  UMOV UR4, 0x0 ;  /* 0x0000000000047882 */ /* 0x000fe20000000000 */
[C---:B------:R-:W-:Y:S01]  /*2970*/  DFMA R22, R4.reuse, R12, -R10 ;  /* 0x0000000c0416722b */ /* 0x040fe2000000080a */
[----:B------:R-:W-:Y:S01]  /*2980*/  UMOV UR5, 0x40100000 ;  /* 0x4010000000057882 */ /* 0x000fe20000000000 */
[----:B------:R-:W-:-:S04]  /*2990*/  DFMA R18, R4, R4, -R12 ;  /* 0x000000040412722b */ /* 0x000fc8000000080c */
[----:B------:R-:W-:Y:S02]  /*29a0*/  DADD R14, R8, R16 ;  /* 0x00000000080e7229 */ /* 0x000fe40000000010 */
[----:B------:R-:W-:Y:S02]  /*29b0*/  DFMA R22, R6, R12, R22 ;  /* 0x0000000c0616722b */ /* 0x000fe40000000016 */
[----:B------:R-:W-:-:S04]  /*29c0*/  DFMA R18, R4, R20, R18 ;  /* 0x000000140412722b */ /* 0x000fc80000000012 */
[----:B------:R-:W-:Y:S02]  /*29d0*/  DMUL R12, R14, R10 ;  /* 0x0000000a0e0c7228 */ /* 0x000fe40000000000 */
[----:B------:R-:W-:Y:S02]  /*29e0*/  DADD R8, R8, -R14 ;  /* 0x0000000008087229 */ /* 0x000fe4000000080e */
[----:B------:R-:W-:-:S04]  /*29f0*/  DFMA R18, R4, R18, R22 ;  /* 0x000000120412722b */ /* 0x000fc80000000016 */
[----:B------:R-:W-:Y:S02]  /*2a00*/  DFMA R20, R14, R10, -R12 ;  /* 0x0000000a0e14722b */ /* 0x000fe4000000080c */
[----:B------:R-:W-:-:S06]  /*2a10*/  DADD R8, R16, R8 ;  /* 0x0000000010087229 */ /* 0x000fcc0000000008 */
[----:B------:R-:W-:-:S08]  /*2a20*/  DFMA R18, R14, R18, R20 ;  /* 0x000000120e12722b */ /* 0x000fd00000000014 */
[----:B------:R-:W-:-:S08]  /*2a30*/  DFMA R18, R8, R10, R18 ;  /* 0x0000000a0812722b */ /* 0x000fd00000000012 */
[----:B------:R-:W-:-:S08]  /*2a40*/  DADD R10, R12, R18 ;  /* 0x000000000c0a7229 */ /* 0x000fd00000000012 */
[--C-:B------:R-:W-:Y:S02]  /*2a50*/  DADD R8, R4, R10.reuse ;  /* 0x0000000004087229 */ /* 0x100fe4000000000a */
[----:B------:R-:W-:-:S06]  /*2a60*/  DADD R12, R12, -R10 ;  /* 0x000000000c0c7229 */ /* 0x000fcc000000080a */
[----:B------:R-:W-:Y:S02]  /*2a70*/  DADD R4, R4, -R8 ;  /* 0x0000000004047229 */ /* 0x000fe40000000808 */
[----:B------:R-:W-:-:S06]  /*2a80*/  DADD R12, R18, R12 ;  /* 0x00000000120c7229 */ /* 0x000fcc000000000c */
[----:B------:R-:W-:-:S08]  /*2a90*/  DADD R4, R10, R4 ;  /* 0x000000000a047229 */ /* 0x000fd00000000004 */
[----:B------:R-:W-:-:S08]  /*2aa0*/  DADD R4, R12, R4 ;  /* 0x000000000c047229 */ /* 0x000fd00000000004 */
[----:B------:R-:W-:Y:S01]  /*2ab0*/  DADD R10, R6, R4 ;  /* 0x00000000060a7229 */ /* 0x000fe20000000004 */
[----:B------:R-:W-:Y:S02]  /*2ac0*/  IMAD.MOV.U32 R6, RZ, RZ, -0x105c611 ;  /* 0xfefa39efff067424 */ /* 0x000fe400078e00ff */
[----:B------:R-:W-:Y:S02]  /*2ad0*/  IMAD.MOV.U32 R7, RZ, RZ, 0x3fe62e42 ;  /* 0x3fe62e42ff077424 */ /* 0x000fe400078e00ff */
[----:B------:R-:W-:-:S03]  /*2ae0*/  IMAD.MOV.U32 R4, RZ, RZ, -0x105c611 ;  /* 0xfefa39efff047424 */ /* 0x000fc600078e00ff */
[----:B------:R-:W-:Y:S01]  /*2af0*/  DADD R12, R8, R10 ;  /* 0x00000000080c7229 */ /* 0x000fe2000000000a */
[----:B------:R-:W-:-:S07]  /*2b00*/  IMAD.MOV.U32 R5, RZ, RZ, 0x3fe62e42 ;  /* 0x3fe62e42ff057424 */ /* 0x000fce00078e00ff */
[--C-:B------:R-:W-:Y:S02]  /*2b10*/  DFMA R6, R6, -UR4, R12.reuse ;  /* 0x8000000406067c2b */ /* 0x100fe4000800000c */
[----:B------:R-:W-:-:S06]  /*2b20*/  DADD R8, R8, -R12 ;  /* 0x0000000008087229 */ /* 0x000fcc000000080c */
[----:B------:R-:W-:Y:S02]  /*2b30*/  DFMA R14, -R4, -4, R6 ;  /* 0xc0100000040e782b */ /* 0x000fe40000000106 */
[----:B------:R-:W-:Y:S01]  /*2b40*/  DADD R8, R10, R8 ;  /* 0x000000000a087229 */ /* 0x000fe20000000008 */
[----:B------:R-:W-:Y:S01]  /*2b50*/  IMAD.MOV.U32 R10, RZ, RZ, 0x3b39803f ;  /* 0x3b39803fff0a7424 */ /* 0x000fe200078e00ff */
[----:B------:R-:W-:-:S04]  /*2b60*/  MOV R11, 0x3c7abc9e ;  /* 0x3c7abc9e000b7802 */ /* 0x000fc80000000f00 */
[----:B------:R-:W-:-:S08]  /*2b70*/  DADD R14, -R12, R14 ;  /* 0x000000000c0e7229 */ /* 0x000fd0000000010e */
[----:B------:R-:W-:-:S08]  /*2b80*/  DADD R8, R8, -R14 ;  /* 0x0000000008087229 */ /* 0x000fd0000000080e */
[----:B------:R-:W-:Y:S01]  /*2b90*/  DFMA R8, R10, -UR4, R8 ;  /* 0x800000040a087c2b */ /* 0x000fe20008000008 */
[----:B------:R-:W-:Y:S01]  /*2ba0*/  UMOV UR4, 0x3b39803f ;  /* 0x3b39803f00047882 */ /* 0x000fe20000000000 */
[----:B------:R-:W-:-:S06]  /*2bb0*/  UMOV UR5, 0x3c7abc9e ;  /* 0x3c7abc9e00057882 */ /* 0x000fcc0000000000 */
[----:B------:R-:W-:-:S08]  /*2bc0*/  DADD R10, R6, R8 ;  /* 0x00000000060a7229 */ /* 0x000fd00000000008 */
[----:B------:R-:W-:Y:S02]  /*2bd0*/  DADD R12, R6, -R10 ;  /* 0x00000000060c7229 */ /* 0x000fe4000000080a */
[----:B------:R-:W-:-:S06]  /*2be0*/  DMUL R6, R10, 2 ;  /* 0x400000000a067828 */ /* 0x000fcc0000000000 */
[----:B------:R-:W-:Y:S02]  /*2bf0*/  DADD R12, R8, R12 ;  /* 0x00000000080c7229 */ /* 0x000fe4000000000c */
[----:B------:R-:W-:-:S08]  /*2c00*/  DFMA R10, R10, 2, -R6 ;  /* 0x400000000a0a782b */ /* 0x000fd00000000806 */
[----:B------:R-:W-:Y:S01]  /*2c10*/  DFMA R12, R12, 2, R10 ;  /* 0x400000000c0c782b */ /* 0x000fe2000000000a */
[----:B------:R-:W-:Y:S02]  /*2c20*/  IMAD.MOV.U32 R10, RZ, RZ, 0x652b82fe ;  /* 0x652b82feff0a7424 */ /* 0x000fe400078e00ff */
[----:B------:R-:W-:-:S05]  /*2c30*/  IMAD.MOV.U32 R11, RZ, RZ, 0x3ff71547 ;  /* 0x3ff71547ff0b7424 */ /* 0x000fca00078e00ff */
[----:B------:R-:W-:-:S08]  /*2c40*/  DADD R8, R6, R12 ;  /* 0x0000000006087229 */ /* 0x000fd0000000000c */
[----:B------:R-:W-:Y:S02]  /*2c50*/  DFMA R10, R8, R10, 6.75539944105574400000e+15 ;  /* 0x43380000080a742b */ /* 0x000fe4000000000a */
[----:B------:R-:W-:Y:S01]  /*2c60*/  FSETP.GEU.AND P0, PT, |R9|, 4.1917929649353027344, PT ;  /* 0x4086232b0900780b */ /* 0x000fe20003f0e200 */
[----:B------:R-:W-:-:S05]  /*2c70*/  DADD R6, R6, -R8 ;  /* 0x0000000006067229 */ /* 0x000fca0000000808 */
[----:B------:R-:W-:-:S03]  /*2c80*/  DADD R14, R10, -6.75539944105574400000e+15 ;  /* 0xc33800000a0e7429 */ /* 0x000fc60000000000 */
[----:B------:R-:W-:-:S05]  /*2c90*/  DADD R6, R12, R6 ;  /* 0x000000000c067229 */ /* 0x000fca0000000006 */
[----:B------:R-:W-:-:S08]  /*2ca0*/  DFMA R4, R14, -R4, R8 ;  /* 0x800000040e04722b */ /* 0x000fd00000000008 */
        /* <DEDUP_REMOVED lines=39> */
[----:B------:R-:W-:Y:S01]  /*2f20*/  FSEL R5, R5, RZ, P0 ;  /* 0x000000ff05057208 */ /* 0x000fe20000000000 */
[----:B------:R-:W-:Y:S06]  /*2f30*/  @P1 BRA `(.L_x_27) ;  /* 0x00000000001c1947 */ /* 0x000fec0003800000 */
[----:B------:R-:W-:-:S04]  /*2f40*/  LEA.HI R3, R10, R10, RZ, 0x1 ;  /* 0x0000000a0a037211 */ /* 0x000fc800078f08ff */
[----:B------:R-:W-:-:S05]  /*2f50*/  SHF.R.S32.HI R3, RZ, 0x1, R3 ;  /* 0x00000001ff037819 */ /* 0x000fca0000011403 */
[----:B------:R-:W-:Y:S02]  /*2f60*/  IMAD.IADD R4, R10, 0x1, -R3 ;  /* 0x000000010a047824 */ /* 0x000fe400078e0a03 */
[----:B------:R-:W-:-:S03]  /*2f70*/  IMAD R15, R3, 0x100000, R15 ;  /* 0x00100000030f7824 */ /* 0x000fc600078e020f */
[----:B------:R-:W-:Y:S01]  /*2f80*/  LEA R5, R4, 0x3ff00000, 0x14 ;  /* 0x3ff0000004057811 */ /* 0x000fe200078ea0ff */
[----:B------:R-:W-:-:S06]  /*2f90*/  IMAD.MOV.U32 R4, RZ, RZ, RZ ;  /* 0x000000ffff047224 */ /* 0x000fcc00078e00ff */
[----:B------:R-:W-:-:S11]  /*2fa0*/  DMUL R4, R14, R4 ;  /* 0x000000040e047228 */ /* 0x000fd60000000000 */
.L_x_27:
[----:B------:R-:W-:Y:S01]  /*2fb0*/  DFMA R6, R6, R4, R4 ;  /* 0x000000040606722b */ /* 0x000fe20000000004 */
[----:B------:R-:W-:Y:S01]  /*2fc0*/  IMAD.MOV.U32 R3, RZ, RZ, 0x0 ;  /* 0x00000000ff037424 */ /* 0x000fe200078e00ff */
[----:B------:R-:W-:-:S08]  /*2fd0*/  DSETP.NEU.AND P0, PT, |R4|, +INF , PT ;  /* 0x7ff000000400742a */ /* 0x000fd00003f0d200 */
[----:B------:R-:W-:Y:S02]  /*2fe0*/  FSEL R4, R4, R6, !P0 ;  /* 0x0000000604047208 */ /* 0x000fe40004000000 */
[----:B------:R-:W-:Y:S01]  /*2ff0*/  FSEL R5, R5, R7, !P0 ;  /* 0x0000000705057208 */ /* 0x000fe20004000000 */
[----:B------:R-:W-:Y:S06]  /*3000*/  RET.REL.NODEC R2 `(_Z13nonLocalMeansPdS_iiS_iS_) ;  /* 0xffffffcc02fc7950 */ /* 0x000fec0003c3ffff */
.L_x_28:
[----:B------:R-:W-:-:S00]  /*3010*/  BRA `(.L_x_28) ;  /* 0xfffffffc00fc7947 */ /* 0x000fc0000383ffff */
[----:B------:R-:W-:-:S00]  /*3020*/  NOP ;  /* 0x0000000000007918 */ /* 0x000fc00000000000 */
        /* <DEDUP_REMOVED lines=13> */
.L_x_36:


//--------------------- .text._Z9CudaPatchiPdiiS_ --------------------------
	.section	.text._Z9CudaPatchiPdiiS_,"ax",@progbits
	.align	128
        .global         _Z9CudaPatchiPdiiS_
        .type           _Z9CudaPatchiPdiiS_,@function
        .size           _Z9CudaPatchiPdiiS_,(.L_x_38 - _Z9CudaPatchiPdiiS_)
        .other          _Z9CudaPatchiPdiiS_,@"STO_CUDA_ENTRY STV_DEFAULT"
_Z9CudaPatchiPdiiS_:
.text._Z9CudaPatchiPdiiS_:
[----:B------:R-:W-:Y:S01]  /*0000*/  LDC R1, c[0x0][0x37c] ;  /* 0x0000df00ff017b82 */ /* 0x000fe20000000800 */
[----:B------:R-:W0:Y:S01]  /*0010*/  S2R R5, SR_CTAID.X ;  /* 0x0000000000057919 */ /* 0x000e220000002500 */
[----:B------:R-:W1:Y:S02]  /*0020*/  LDCU UR6, c[0x0][0x380] ;  /* 0x00007000ff0677ac */ /* 0x000e640008000800 */
[----:B-1----:R-:W-:-:S04]  /*0030*/  ULEA.HI UR4, UR6, UR6, URZ, 0x1 ;  /* 0x0000000606047291 */ /* 0x002fc8000f8f08ff */
[----:B------:R-:W-:-:S06]  /*0040*/  USHF.R.S32.HI UR5, URZ, 0x1, UR4 ;  /* 0x00000001ff057899 */ /* 0x000fcc0008011404 */
[C---:B0-----:R-:W-:Y:S02]  /*0050*/  VIADD R4, R5.reuse, -UR5 ;  /* 0x8000000505047c36 */ /* 0x041fe40008000000 */
[----:B------:R-:W-:-:S05]  /*0060*/  VIADD R7, R5, UR5 ;  /* 0x0000000505077c36 */ /* 0x000fca0008000000 */
[----:B------:R-:W-:-:S13]  /*0070*/  ISETP.GT.AND P0, PT, R4, R7, PT ;  /* 0x000000070400720c */ /* 0x000fda0003f04270 */
[----:B------:R-:W-:Y:S05]  /*0080*/  @P0 EXIT ;  /* 0x000000000000094d */ /* 0x000fea0003800000 */
[----:B------:R-:W-:Y:S01]  /*0090*/  IMAD R0, RZ, RZ, -UR5 ;  /* 0x80000005ff007e24 */ /* 0x000fe2000f8e02ff */
[----:B------:R-:W0:Y:S04]  /*00a0*/  S2R R2, SR_TID.X ;  /* 0x0000000000027919 */ /* 0x000e280000002100 */
[----:B------:R-:W-:-:S13]  /*00b0*/  ISETP.LE.AND P0, PT, R0, UR5, PT ;  /* 0x0000000500007c0c */ /* 0x000fda000bf03270 */
[----:B------:R-:W-:Y:S05]  /*00c0*/  @!P0 EXIT ;  /* 0x000000000000894d */ /* 0x000fea0003800000 */
[----:B------:R-:W1:Y:S01]  /*00d0*/  LDCU UR7, c[0x0][0x360] ;  /* 0x00006c00ff0777ac */ /* 0x000e620008000800 */
[----:B0-----:R-:W-:Y:S02]  /*00e0*/  VIADD R3, R2, -UR5 ;  /* 0x8000000502037c36 */ /* 0x001fe40008000000 */
[----:B------:R-:W-:Y:S01]  /*00f0*/  IMAD.MOV.U32 R22, RZ, RZ, RZ ;  /* 0x000000ffff167224 */ /* 0x000fe200078e00ff */
[----:B------:R-:W0:Y:S01]  /*0100*/  LDCU.64 UR8, c[0x0][0x398] ;  /* 0x00007300ff0877ac */ /* 0x000e220008000a00 */
[C---:B------:R-:W-:Y:S02]  /*0110*/  VIADD R6, R3.reuse, 0x1 ;  /* 0x0000000103067836 */ /* 0x040fe40000000000 */
[C---:B------:R-:W-:Y:S01]  /*0120*/  VIADD R8, R3.reuse, 0x2 ;  /* 0x0000000203087836 */ /* 0x040fe20000000000 */
[----:B------:R-:W-:Y:S01]  /*0130*/  UIMAD UR4, UR6, UR6, URZ ;  /* 0x00000006060472a4 */ /* 0x000fe2000f8e02ff */
[----:B------:R-:W-:Y:S01]  /*0140*/  IMAD.MOV.U32 R20, RZ, RZ, RZ ;  /* 0x000000ffff147224 */ /* 0x000fe200078e00ff */
[----:B------:R-:W-:Y:S01]  /*0150*/  IABS R11, R6 ;  /* 0x00000006000b7213 */ /* 0x000fe20000000000 */
[----:B------:R-:W-:Y:S01]  /*0160*/  VIADD R9, R3, 0x3 ;  /* 0x0000000303097836 */ /* 0x000fe20000000000 */
[----:B------:R-:W-:Y:S01]  /*0170*/  IABS R21, R8 ;  /* 0x0000000800157213 */ /* 0x000fe20000000000 */
[----:B-1----:R-:W-:-:S02]  /*0180*/  IMAD R5, R5, UR7, R2 ;  /* 0x0000000705057c24 */ /* 0x002fc4000f8e0202 */
[----:B------:R-:W-:Y:S01]  /*0190*/  VIADD R2, R2, UR5 ;  /* 0x0000000502027c36 */ /* 0x000fe20008000000 */
[----:B------:R-:W-:Y:S01]  /*01a0*/  UIADD3 UR5, UPT, UPT, UR5, UR5, URZ ;  /* 0x0000000505057290 */ /* 0x000fe2000fffe0ff */
[----:B------:R-:W-:Y:S01]  /*01b0*/  IMAD R5, R5, UR4, RZ ;  /* 0x0000000405057c24 */ /* 0x000fe2000f8e02ff */
[----:B0-----:R-:W-:Y:S02]  /*01c0*/  UIADD3 UR6, UP0, UPT, UR8, 0x10, URZ ;  /* 0x0000001008067890 */ /* 0x001fe4000ff1e0ff */
[----:B------:R-:W-:Y:S02]  /*01d0*/  IADD3 R10, PT, PT, R2, 0x1, -R3 ;  /* 0x00000001020a7810 */ /* 0x000fe40007ffe803 */
[----:B------:R-:W-:Y:S01]  /*01e0*/  SHF.R.S32.HI R0, RZ, 0x1f, R5 ;  /* 0x0000001fff007819 */ /* 0x000fe20000011405 */
[----:B------:R-:W-:Y:S01]  /*01f0*/  UIADD3.X UR7, UPT, UPT, URZ, UR9, URZ, UP0, !UPT ;  /* 0x00000009ff077290 */ /* 0x000fe200087fe4ff */
[----:B------:R-:W-:Y:S01]  /*0200*/  LOP3.LUT R10, R10, 0x3, RZ, 0xc0, !PT ;  /* 0x000000030a0a7812 */ /* 0x000fe200078ec0ff */
[----:B------:R-:W0:Y:S01]  /*0210*/  LDCU.64 UR8, c[0x0][0x358] ;  /* 0x00006b00ff0877ac */ /* 0x000e220008000a00 */
[----:B------:R-:W-:-:S11]  /*0220*/  UISETP.GE.U32.AND UP0, UPT, UR5, 0x3, UPT ;  /* 0x000000030500788c */ /* 0x000fd6000bf06070 */
.L_x_33:
[----:B------:R-:W-:Y:S01]  /*0230*/  ISETP.NE.AND P0, PT, R10, RZ, PT ;  /* 0x000000ff0a00720c */ /* 0x000fe20003f05270 */
[----:B------:R-:W-:Y:S01]  /*0240*/  BSSY.RECONVERGENT B0, `(.L_x_29) ;  /* 0x0000035000007945 */ /* 0x000fe20003800200 */
[----:B------:R-:W-:Y:S01]  /*0250*/  IABS R23, R4 ;  /* 0x0000000400177213 */ /* 0x000fe20000000000 */
[----:B------:R-:W-:-:S10]  /*0260*/  IMAD.MOV.U32 R24, RZ, RZ, R3 ;  /* 0x000000ffff187224 */ /* 0x000fd400078e0003 */
[----:B0123--:R-:W-:Y:S05]  /*0270*/  @!P0 BRA `(.L_x_30) ;  /* 0x0000000000c48947 */ /* 0x00ffea0003800000 */
[----:B------:R-:W1:Y:S01]  /*0280*/  LDC.64 R12, c[0x0][0x390] ;  /* 0x0000e400ff0c7b82 */ /* 0x000e620000000a00 */
[----:B------:R-:W-:Y:S02]  /*0290*/  LOP3.LUT R14, R3, R4, RZ, 0xfc, !PT ;  /* 0x00000004030e7212 */ /* 0x000fe400078efcff */
[----:B------:R-:W-:-:S05]  /*02a0*/  IABS R15, R3 ;  /* 0x00000003000f7213 */ /* 0x000fca0000000000 */
[----:B------:R-:W2:Y:S01]  /*02b0*/  LDC.64 R16, c[0x0][0x388] ;  /* 0x0000e200ff107b82 */ /* 0x000ea20000000a00 */
[----:B-1----:R-:W-:-:S04]  /*02c0*/  ISETP.GE.AND P0, PT, R4, R12, PT ;  /* 0x0000000c0400720c */ /* 0x002fc80003f06270 */
[----:B------:R-:W-:-:S04]  /*02d0*/  ISETP.LT.AND P1, PT, R3, R13, !P0 ;  /* 0x0000000d0300720c */ /* 0x000fc80004721270 */
[----:B------:R-:W-:-:S04]  /*02e0*/  ISETP.GT.AND P1, PT, R14, -0x1, P1 ;  /* 0xffffffff0e00780c */ /* 0x000fc80000f24270 */
[----:B------:R-:W-:Y:S02]  /*02f0*/  SEL R15, R4, R15, P1 ;  /* 0x0000000f040f7207 */ /* 0x000fe40000800000 */
[----:B------:R-:W-:Y:S02]  /*0300*/  SEL R14, R3, R23, P1 ;  /* 0x00000017030e7207 */ /* 0x000fe40000800000 */
[----:B------:R-:W-:-:S05]  /*0310*/  SEL R18, R12, R13, P1 ;  /* 0x0000000d0c127207 */ /* 0x000fca0000800000 */
[----:B------:R-:W-:-:S04]  /*0320*/  IMAD R15, R15, R18, R14 ;  /* 0x000000120f0f7224 */ /* 0x000fc800078e020e */
[----:B--2---:R-:W-:Y:S02]  /*0330*/  IMAD.WIDE R18, R15, 0x8, R16 ;  /* 0x000000080f127825 */ /* 0x004fe400078e0210 */
[----:B------:R-:W1:Y:S04]  /*0340*/  LDC.64 R14, c[0x0][0x398] ;  /* 0x0000e600ff0e7b82 */ /* 0x000e680000000a00 */
[----:B0-----:R-:W2:Y:S01]  /*0350*/  LDG.E.64 R18, desc[UR8][R18.64] ;  /* 0x0000000812127981 */ /* 0x001ea2000c1e1b00 */
[----:B------:R-:W-:-:S04]  /*0360*/  IADD3 R20, P1, PT, R5, R22, RZ ;  /* 0x0000001605147210 */ /* 0x000fc80007f3e0ff */
[----:B------:R-:W-:Y:S02]  /*0370*/  LEA.HI.X.SX32 R24, R22, R0, 0x1, P1 ;  /* 0x0000000016187211 */ /* 0x000fe400008f0eff */
[----:B-1----:R-:W-:-:S04]  /*0380*/  LEA R14, P1, R20, R14, 0x3 ;  /* 0x0000000e140e7211 */ /* 0x002fc800078218ff */
[----:B------:R-:W-:Y:S01]  /*0390*/  LEA.HI.X R15, R20, R15, R24, 0x3, P1 ;  /* 0x0000000f140f7211 */ /* 0x000fe200008f1c18 */
[----:B------:R-:W-:Y:S01]  /*03a0*/  VIADD R20, R22, 0x1 ;  /* 0x0000000116147836 */ /* 0x000fe20000000000 */
[----:B------:R-:W-:Y:S01]  /*03b0*/  ISETP.NE.AND P1, PT, R10, 0x1, PT ;  /* 0x000000010a00780c */ /* 0x000fe20003f25270 */
[----:B------:R-:W-:Y:S02]  /*03c0*/  IMAD.MOV.U32 R24, RZ, RZ, R6 ;  /* 0x000000ffff187224 */ /* 0x000fe400078e0006 */
[----:B--2---:R1:W-:Y:S10]  /*03d0*/  STG.E.64 desc[UR8][R14.64], R18 ;  /* 0x000000120e007986 */ /* 0x0043f4000c101b08 */
[----:B------:R-:W-:Y:S05]  /*03e0*/  @!P1 BRA `(.L_x_30) ;  /* 0x0000000000689947 */ /* 0x000fea0003800000 */
[C---:B------:R-:W-:Y:S02]  /*03f0*/  ISETP.LT.AND P1, PT, R6.reuse, R13, !P0 ;  /* 0x0000000d0600720c */ /* 0x040fe40004721270 */
[----:B-1----:R-:W-:-:S04]  /*0400*/  LOP3.LUT R18, R6, R4, RZ, 0xfc, !PT ;  /* 0x0000000406127212 */ /* 0x002fc800078efcff */
[----:B------:R-:W-:-:S04]  /*0410*/  ISETP.GT.AND P1, PT, R18, -0x1, P1 ;  /* 0xffffffff1200780c */ /* 0x000fc80000f24270 */
[----:B------:R-:W-:Y:S02]  /*0420*/  SEL R18, R6, R23, P1 ;  /* 0x0000001706127207 */ /* 0x000fe40000800000 */
[----:B------:R-:W-:Y:S02]  /*0430*/  SEL R19, R4, R11, P1 ;  /* 0x0000000b04137207 */ /* 0x000fe40000800000 */
[----:B------:R-:W-:-:S05]  /*0440*/  SEL R20, R12, R13, P1 ;  /* 0x0000000d0c147207 */ /* 0x000fca0000800000 */
[----:B------:R-:W-:-:S04]  /*0450*/  IMAD R19, R19, R20, R18 ;  /* 0x0000001413137224 */ /* 0x000fc800078e0212 */
[----:B------:R-:W-:-:S06]  /*0460*/  IMAD.WIDE R18, R19, 0x8, R16 ;  /* 0x0000000813127825 */ /* 0x000fcc00078e0210 */
[----:B------:R-:W2:Y:S01]  /*0470*/  LDG.E.64 R18, desc[UR8][R18.64] ;  /* 0x0000000812127981 */ /* 0x000ea2000c1e1b00 */
[----:B------:R-:W-:Y:S01]  /*0480*/  ISETP.NE.AND P1, PT, R10, 0x2, PT ;  /* 0x000000020a00780c */ /* 0x000fe20003f25270 */
[----:B------:R-:W-:Y:S02]  /*0490*/  VIADD R20, R22, 0x2 ;  /* 0x0000000216147836 */ /* 0x000fe40000000000 */
[----:B------:R-:W-:Y:S01]  /*04a0*/  IMAD.MOV.U32 R24, RZ, RZ, R8 ;  /* 0x000000ffff187224 */ /* 0x000fe200078e0008 */
[----:B--2---:R2:W-:Y:S09]  /*04b0*/  STG.E.64 desc[UR8][R14.64+0x8], R18 ;  /* 0x000008120e007986 */ /* 0x0045f2000c101b08 */
[----:B------:R-:W-:Y:S05]  /*04c0*/  @!P1 BRA `(.L_x_30) ;  /* 0x0000000000309947 */ /* 0x000fea0003800000 */
[C---:B------:R-:W-:Y:S02]  /*04d0*/  ISETP.LT.AND P0, PT, R8.reuse, R13, !P0 ;  /* 0x0000000d0800720c */ /* 0x040fe40004701270 */
[----:B--2---:R-:W-:-:S04]  /*04e0*/  LOP3.LUT R18, R8, R4, RZ, 0xfc, !PT ;  /* 0x0000000408127212 */ /* 0x004fc800078efcff */
[----:B------:R-:W-:-:S04]  /*04f0*/  ISETP.GT.AND P0, PT, R18, -0x1, P0 ;  /* 0xffffffff1200780c */ /* 0x000fc80000704270 */
[----:B------:R-:W-:Y:S02]  /*0500*/  SEL R18, R12, R13, P0 ;  /* 0x0000000d0c127207 */ /* 0x000fe40000000000 */
[----:B------:R-:W-:Y:S02]  /*0510*/  SEL R12, R8, R23, P0 ;  /* 0x00000017080c7207 */ /* 0x000fe40000000000 */
[----:B------:R-:W-:-:S05]  /*0520*/  SEL R13, R4, R21, P0 ;  /* 0x00000015040d7207 */ /* 0x000fca0000000000 */
[----:B------:R-:W-:-:S04]  /*0530*/  IMAD R13, R13, R18, R12 ;  /* 0x000000120d0d7224 */ /* 0x000fc800078e020c */
[----:B------:R-:W-:-:S06]  /*0540*/  IMAD.WIDE R12, R13, 0x8, R16 ;  /* 0x000000080d0c7825 */ /* 0x000fcc00078e0210 */
[----:B------:R-:W2:Y:S01]  /*0550*/  LDG.E.64 R12, desc[UR8][R12.64] ;  /* 0x000000080c0c7981 */ /* 0x000ea2000c1e1b00 */
[----:B------:R-:W-:Y:S02]  /*0560*/  VIADD R20, R22, 0x3 ;  /* 0x0000000316147836 */ /* 0x000fe40000000000 */
[----:B------:R-:W-:Y:S01]  /*0570*/  IMAD.MOV.U32 R24, RZ, RZ, R9 ;  /* 0x000000ffff187224 */ /* 0x000fe200078e0009 */
[----:B--2---:R3:W-:Y:S06]  /*0580*/  STG.E.64 desc[UR8][R14.64+0x10], R12 ;  /* 0x0000100c0e007986 */ /* 0x0047ec000c101b08 */
.L_x_30:
[----:B0-----:R-:W-:Y:S05]  /*0590*/  BSYNC.RECONVERGENT B0 ;  /* 0x0000000000007941 */ /* 0x001fea0003800200 */
.L_x_29:
[----:B------:R-:W-:Y:S05]  /*05a0*/  BRA.U !UP0, `(.L_x_31) ;  /* 0x0000000108f87547 */ /* 0x000fea000b800000 */
[----:B------:R-:W0:Y:S01]  /*05b0*/  LDC R25, c[0x0][0x390] ;  /* 0x0000e400ff197b82 */ /* 0x000e220000000800 */
[----:B------:R-:W-:Y:S01]  /*05c0*/  BSSY.RECONVERGENT B0, `(.L_x_31) ;  /* 0x000003c000007945 */ /* 0x000fe20003800200 */
[----:B------:R-:W-:Y:S01]  /*05d0*/  VIADD R22, R24, 0x1 ;  /* 0x0000000118167836 */ /* 0x000fe20000000000 */
[----:B------:R-:W4:Y:S02]  /*05e0*/  LDCU UR4, c[0x0][0x394] ;  /* 0x00007280ff0477ac */ /* 0x000f240008000800 */
[----:B0---4-:R-:W-:-:S13]  /*05f0*/  ISETP.GE.AND P1, PT, R4, R25, PT ;  /* 0x000000190400720c */ /* 0x011fda0003f26270 */
.L_x_32:
[----:B0--3--:R-:W0:Y:S01]  /*0600*/  LDC.64 R12, c[0x0][0x388] ;  /* 0x0000e200ff0c7b82 */ /* 0x009e220000000a00 */
[----:B-12---:R-:W-:-:S05]  /*0610*/  VIADD R14, R22, 0xffffffff ;  /* 0xffffffff160e7836 */ /* 0x006fca0000000000 */
[C---:B------:R-:W-:Y:S02]  /*0620*/  ISETP.LT.AND P0, PT, R14.reuse, UR4, !P1 ;  /* 0x000000040e007c0c */ /* 0x040fe4000cf01270 */
[----:B------:R-:W-:Y:S02]  /*0630*/  LOP3.LUT R16, R14, R4, RZ, 0xfc, !PT ;  /* 0x000000040e107212 */ /* 0x000fe400078efcff */
[----:B------:R-:W-:Y:S02]  /*0640*/  IABS R15, R14 ;  /* 0x0000000e000f7213 */ /* 0x000fe40000000000 */
[----:B------:R-:W-:-:S04]  /*0650*/  ISETP.GT.AND P0, PT, R16, -0x1, P0 ;  /* 0xffffffff1000780c */ /* 0x000fc80000704270 */
[----:B------:R-:W-:Y:S02]  /*0660*/  SEL R14, R14, R23, P0 ;  /* 0x000000170e0e7207 */ /* 0x000fe40000000000 */
[----:B------:R-:W-:Y:S02]  /*0670*/  SEL R15, R4, R15, P0 ;  /* 0x0000000f040f7207 */ /* 0x000fe40000000000 */
[----:B------:R-:W-:-:S05]  /*0680*/  SEL R16, R25, UR4, P0 ;  /* 0x0000000419107c07 */ /* 0x000fca0008000000 */
[----:B------:R-:W-:-:S04]  /*0690*/  IMAD R15, R15, R16, R14 ;  /* 0x000000100f0f7224 */ /* 0x000fc800078e020e */
[----:B0-----:R-:W-:-:S06]  /*06a0*/  IMAD.WIDE R16, R15, 0x8, R12 ;  /* 0x000000080f107825 */ /* 0x001fcc00078e020c */
[----:B------:R-:W2:Y:S01]  /*06b0*/  LDG.E.64 R16, desc[UR8][R16.64] ;  /* 0x0000000810107981 */ /* 0x000ea2000c1e1b00 */
[C---:B------:R-:W-:Y:S02]  /*06c0*/  ISETP.LT.AND P0, PT, R22.reuse, UR4, !P1 ;  /* 0x0000000416007c0c */ /* 0x040fe4000cf01270 */
[----:B------:R-:W-:Y:S02]  /*06d0*/  LOP3.LUT R14, R22, R4, RZ, 0xfc, !PT ;  /* 0x00000004160e7212 */ /* 0x000fe400078efcff */
[----:B------:R-:W-:Y:S02]  /*06e0*/  IABS R15, R22 ;  /* 0x00000016000f7213 */ /* 0x000fe40000000000 */
[----:B------:R-:W-:-:S04]  /*06f0*/  ISETP.GT.AND P0, PT, R14, -0x1, P0 ;  /* 0xffffffff0e00780c */ /* 0x000fc80000704270 */
[----:B------:R-:W-:Y:S02]  /*0700*/  SEL R15, R4, R15, P0 ;  /* 0x0000000f040f7207 */ /* 0x000fe40000000000 */
[----:B------:R-:W-:Y:S02]  /*0710*/  SEL R14, R22, R23, P0 ;  /* 0x00000017160e7207 */ /* 0x000fe40000000000 */
[----:B------:R-:W-:Y:S02]  /*0720*/  SEL R18, R25, UR4, P0 ;  /* 0x0000000419127c07 */ /* 0x000fe40008000000 */
[----:B------:R-:W-:-:S03]  /*0730*/  IADD3 R24, P0, PT, R5, R20, RZ ;  /* 0x0000001405187210 */ /* 0x000fc60007f1e0ff */
[----:B------:R-:W-:Y:S01]  /*0740*/  IMAD R19, R15, R18, R14 ;  /* 0x000000120f137224 */ /* 0x000fe200078e020e */
[----:B------:R-:W-:Y:S02]  /*0750*/  LEA.HI.X.SX32 R15, R20, R0, 0x1, P0 ;  /* 0x00000000140f7211 */ /* 0x000fe400000f0eff */
[----:B------:R-:W-:Y:S01]  /*0760*/  LEA R14, P0, R24, UR6, 0x3 ;  /* 0x00000006180e7c11 */ /* 0x000fe2000f8018ff */
[----:B------:R-:W-:-:S03]  /*0770*/  IMAD.WIDE R18, R19, 0x8, R12 ;  /* 0x0000000813127825 */ /* 0x000fc600078e020c */
[----:B------:R-:W-:-:S05]  /*0780*/  LEA.HI.X R15, R24, UR7, R15, 0x3, P0 ;  /* 0x00000007180f7c11 */ /* 0x000fca00080f1c0f */
[----:B--2---:R0:W-:Y:S04]  /*0790*/  STG.E.64 desc[UR8][R14.64+-0x10], R16 ;  /* 0xfffff0100e007986 */ /* 0x0041e8000c101b08 */
[----:B------:R-:W2:Y:S01]  /*07a0*/  LDG.E.64 R18, desc[UR8][R18.64] ;  /* 0x0000000812127981 */ /* 0x000ea2000c1e1b00 */
[----:B------:R-:W-:-:S05]  /*07b0*/  VIADD R24, R22, 0x1 ;  /* 0x0000000116187836 */ /* 0x000fca0000000000 */
[C---:B------:R-:W-:Y:S02]  /*07c0*/  ISETP.LT.AND P0, PT, R24.reuse, UR4, !P1 ;  /* 0x0000000418007c0c */ /* 0x040fe4000cf01270 */
[----:B------:R-:W-:Y:S02]  /*07d0*/  LOP3.LUT R26, R24, R4, RZ, 0xfc, !PT ;  /* 0x00000004181a7212 */ /* 0x000fe400078efcff */
[----:B------:R-:W-:Y:S02]  /*07e0*/  IABS R27, R24 ;  /* 0x00000018001b7213 */ /* 0x000fe40000000000 */
[----:B------:R-:W-:-:S04]  /*07f0*/  ISETP.GT.AND P0, PT, R26, -0x1, P0 ;  /* 0xffffffff1a00780c */ /* 0x000fc80000704270 */
[----:B------:R-:W-:Y:S02]  /*0800*/  SEL R24, R24, R23, P0 ;  /* 0x0000001718187207 */ /* 0x000fe40000000000 */
[----:B------:R-:W-:Y:S02]  /*0810*/  SEL R27, R4, R27, P0 ;  /* 0x0000001b041b7207 */ /* 0x000fe40000000000 */
[----:B------:R-:W-:-:S05]  /*0820*/  SEL R26, R25, UR4, P0 ;  /* 0x00000004191a7c07 */ /* 0x000fca0008000000 */
[----:B0-----:R-:W-:-:S04]  /*0830*/  IMAD R17, R27, R26, R24 ;  /* 0x0000001a1b117224 */ /* 0x001fc800078e0218 */
[----:B------:R-:W-:Y:S01]  /*0840*/  IMAD.WIDE R16, R17, 0x8, R12 ;  /* 0x0000000811107825 */ /* 0x000fe200078e020c */
[----:B--2---:R0:W-:Y:S05]  /*0850*/  STG.E.64 desc[UR8][R14.64+-0x8], R18 ;  /* 0xfffff8120e007986 */ /* 0x0041ea000c101b08 */
        /* <DEDUP_REMOVED lines=10> */
[----:B------:R-:W-:Y:S01]  /*0900*/  IMAD.WIDE R12, R29, 0x8, R12 ;  /* 0x000000081d0c7825 */ /* 0x000fe200078e020c */
[----:B--2---:R0:W-:Y:S05]  /*0910*/  STG.E.64 desc[UR8][R14.64], R16 ;  /* 0x000000100e007986 */ /* 0x0041ea000c101b08 */
[----:B------:R-:W2:Y:S01]  /*0920*/  LDG.E.64 R12, desc[UR8][R12.64] ;  /* 0x000000080c0c7981 */ /* 0x000ea2000c1e1b00 */
[----:B------:R-:W-:Y:S01]  /*0930*/  ISETP.NE.AND P0, PT, R27, R2, PT ;  /* 0x000000021b00720c */ /* 0x000fe20003f05270 */
[----:B------:R-:W-:Y:S02]  /*0940*/  VIADD R20, R20, 0x4 ;  /* 0x0000000414147836 */ /* 0x000fe40000000000 */
[----:B------:R-:W-:Y:S01]  /*0950*/  VIADD R22, R22, 0x4 ;  /* 0x0000000416167836 */ /* 0x000fe20000000000 */
[----:B--2---:R0:W-:Y:S09]  /*0960*/  STG.E.64 desc[UR8][R14.64+0x8], R12 ;  /* 0x0000080c0e007986 */ /* 0x0041f2000c101b08 */
[----:B------:R-:W-:Y:S05]  /*0970*/  @P0 BRA `(.L_x_32) ;  /* 0xfffffffc00200947 */ /* 0x000fea000383ffff */
[----:B------:R-:W-:Y:S05]  /*0980*/  BSYNC.RECONVERGENT B0 ;  /* 0x0000000000007941 */ /* 0x000fea0003800200 */
.L_x_31:
[C---:B------:R-:W-:Y:S01]  /*0990*/  ISETP.NE.AND P0, PT, R4.reuse, R7, PT ;  /* 0x000000070400720c */ /* 0x040fe20003f05270 */
[----:B------:R-:W-:Y:S02]  /*09a0*/  VIADD R4, R4, 0x1 ;  /* 0x0000000104047836 */ /* 0x000fe40000000000 */
[----:B------:R-:W-:-:S10]  /*09b0*/  IMAD.MOV.U32 R22, RZ, RZ, R20 ;  /* 0x000000ffff167224 */ /* 0x000fd400078e0014 */
[----:B------:R-:W-:Y:S05]  /*09c0*/  @P0 BRA `(.L_x_33) ;  /* 0xfffffff800180947 */ /* 0x000fea000383ffff */
[----:B------:R-:W-:Y:S05]  /*09d0*/  EXIT ;  /* 0x000000000000794d */ /* 0x000fea0003800000 */
.L_x_34:
        /* <DEDUP_REMOVED lines=10> */
.L_x_38:


//--------------------- .nv.shared.reserved.0     --------------------------
	.section	.nv.shared.reserved.0,"aw",@nobits
	.weak		__nv_reservedSMEM_offset_0_alias
	.size		__nv_reservedSMEM_offset_0_alias, 0, 64
	.other		__nv_reservedSMEM_offset_0_alias,@"STO_CUDA_RESERVED_SHARED STV_DEFAULT"
__nv_reservedSMEM_offset_0_alias:
	.zero		0
	.zero		64


//--------------------- .nv.constant0._Z13nonLocalMeansPdS_iiS_iS_ --------------------------
	.section	.nv.constant0._Z13nonLocalMeansPdS_iiS_iS_,"a",@progbits
	.sectionflags	@""
	.align	4
.nv.constant0._Z13nonLocalMeansPdS_iiS_iS_:
	.zero		944


//--------------------- .nv.constant0._Z9CudaPatchiPdiiS_ --------------------------
	.section	.nv.constant0._Z9CudaPatchiPdiiS_,"a",@progbits
	.sectionflags	@""
	.align	4
.nv.constant0._Z9CudaPatchiPdiiS_:
	.zero		928


//--------------------- SYMBOLS --------------------------

	.type		.nv.reservedSmem.offset0,@object
	.size		.nv.reservedSmem.offset0,0x4
